	.target	sm_90a

	.elftype	@"ET_EXEC"


//--------------------- .note.nv.tkinfo           --------------------------
	.section	.note.nv.tkinfo,"",@"SHT_NOTE"
	.sectionflags	@"SHF_NOTE_NV_TKINFO"
	.tkinfo
        /*0018*/ 	.word	0x00000002
        /*0030*/ 	.string	""
        /*0030*/ 	.string	"ptxas"
        /*0030*/ 	.string	"Cuda compilation tools, release 13.0, V13.0.88"
        /*0030*/ 	.string	"Build cuda_13.0.r13.0/compiler.36424714_0"
        /*0030*/ 	.string	"-arch sm_90a -m 64 "



//--------------------- .note.nv.cuinfo           --------------------------
	.section	.note.nv.cuinfo,"",@"SHT_NOTE"
	.sectionflags	@"SHF_NOTE_NV_CUINFO"
        /*0018*/ 	.short	0x0002
        /*001a*/ 	.short	0x005a
        /*001c*/ 	.short	0x0082
	.zero		2


//--------------------- .nv.info                  --------------------------
	.section	.nv.info,"",@"SHT_CUDA_INFO"
	.align	4


	//----- nvinfo : EIATTR_REGCOUNT
	.align		4
        /*0000*/ 	.byte	0x04, 0x2f
        /*0002*/ 	.short	(.L_12 - .L_11)
	.align		4
.L_11:
        /*0004*/ 	.word	index@(_ZN7cutlass13device_kernelIN5flash19enable_sm80_to_sm89INS1_16FlashAttnFwdSm80INS1_25CollectiveMainloopFwdSm80ILi4ELi1ELb0EN4cute5tupleIJNS5_1CILi128EEENS7_ILi80EEENS7_ILi64EEEEEELi64ENS_6half_tEfNS_4arch4Sm80ELb1ELb0ELb0ELb1ELb1ELb1ELb1ELb1EEENS1_21CollectiveEpilogueFwdINS6_IJS8_SA_S9_EEENS6_IJNS7_ILi1EEESI_SI_EEESC_SE_Li128ELb1ELb1ELb1ELb0EEENS1_36VarlenDynamicPersistentTileSchedulerILi128ELi80ELi128ELi128ELb1ELb1ELb0ELb1ELb1ELb1EEEEEEEEEvNT_6ParamsE)
        /*0008*/ 	.word	0x00000004


	//----- nvinfo : EIATTR_FRAME_SIZE
	.align		4
.L_12:
        /*000c*/ 	.byte	0x04, 0x11
        /*000e*/ 	.short	(.L_14 - .L_13)
	.align		4
.L_13:
        /*0010*/ 	.word	index@(_ZN7cutlass13device_kernelIN5flash19enable_sm80_to_sm89INS1_16FlashAttnFwdSm80INS1_25CollectiveMainloopFwdSm80ILi4ELi1ELb0EN4cute5tupleIJNS5_1CILi128EEENS7_ILi80EEENS7_ILi64EEEEEELi64ENS_6half_tEfNS_4arch4Sm80ELb1ELb0ELb0ELb1ELb1ELb1ELb1ELb1EEENS1_21CollectiveEpilogueFwdINS6_IJS8_SA_S9_EEENS6_IJNS7_ILi1EEESI_SI_EEESC_SE_Li128ELb1ELb1ELb1ELb0EEENS1_36VarlenDynamicPersistentTileSchedulerILi128ELi80ELi128ELi128ELb1ELb1ELb0ELb1ELb1ELb1EEEEEEEEEvNT_6ParamsE)
        /*0014*/ 	.word	0x00000000


	//----- nvinfo : EIATTR_REGCOUNT
	.align		4
.L_14:
        /*0018*/ 	.byte	0x04, 0x2f
        /*001a*/ 	.short	(.L_16 - .L_15)
	.align		4
.L_15:
        /*001c*/ 	.word	index@(_ZN7cutlass13device_kernelIN5flash19enable_sm80_to_sm89INS1_16FlashAttnFwdSm80INS1_25CollectiveMainloopFwdSm80ILi4ELi1ELb0EN4cute5tupleIJNS5_1CILi128EEENS7_ILi80EEENS7_ILi64EEEEEELi64ENS_6half_tEfNS_4arch4Sm80ELb1ELb0ELb0ELb1ELb1ELb0ELb1ELb1EEENS1_21CollectiveEpilogueFwdINS6_IJS8_SA_S9_EEENS6_IJNS7_ILi1EEESI_SI_EEESC_SE_Li128ELb1ELb1ELb1ELb0EEENS1_36VarlenDynamicPersistentTileSchedulerILi128ELi80ELi128ELi128ELb1ELb1ELb0ELb1ELb1ELb1EEEEEEEEEvNT_6ParamsE)
        /*0020*/ 	.word	0x00000004


	//----- nvinfo : EIATTR_FRAME_SIZE
	.align		4
.L_16:
        /*0024*/ 	.byte	0x04, 0x11
        /*0026*/ 	.short	(.L_18 - .L_17)
	.align		4
.L_17:
        /*0028*/ 	.word	index@(_ZN7cutlass13device_kernelIN5flash19enable_sm80_to_sm89INS1_16FlashAttnFwdSm80INS1_25CollectiveMainloopFwdSm80ILi4ELi1ELb0EN4cute5tupleIJNS5_1CILi128EEENS7_ILi80EEENS7_ILi64EEEEEELi64ENS_6half_tEfNS_4arch4Sm80ELb1ELb0ELb0ELb1ELb1ELb0ELb1ELb1EEENS1_21CollectiveEpilogueFwdINS6_IJS8_SA_S9_EEENS6_IJNS7_ILi1EEESI_SI_EEESC_SE_Li128ELb1ELb1ELb1ELb0EEENS1_36VarlenDynamicPersistentTileSchedulerILi128ELi80ELi128ELi128ELb1ELb1ELb0ELb1ELb1ELb1EEEEEEEEEvNT_6ParamsE)
        /*002c*/ 	.word	0x00000000


	//----- nvinfo : EIATTR_REGCOUNT
	.align		4
.L_18:
        /*0030*/ 	.byte	0x04, 0x2f
        /*0032*/ 	.short	(.L_20 - .L_19)
	.align		4
.L_19:
        /*0034*/ 	.word	index@(_ZN7cutlass13device_kernelIN5flash19enable_sm80_to_sm89INS1_16FlashAttnFwdSm80INS1_25CollectiveMainloopFwdSm80ILi4ELi1ELb0EN4cute5tupleIJNS5_1CILi128EEENS7_ILi112EEENS7_ILi64EEEEEELi64ENS_6half_tEfNS_4arch4Sm80ELb1ELb0ELb0ELb0ELb1ELb0ELb1ELb1EEENS1_21CollectiveEpilogueFwdINS6_IJS8_SA_S9_EEENS6_IJNS7_ILi1EEESI_SI_EEESC_SE_Li128ELb0ELb1ELb1ELb0EEENS1_30DynamicPersistentTileSchedulerILi128ELi128ELb1ELb1ELb0EEEEEEEEEvNT_6ParamsE)
        /*0038*/ 	.word	0x00000004


	//----- nvinfo : EIATTR_FRAME_SIZE
	.align		4
.L_20:
        /*003c*/ 	.byte	0x04, 0x11
        /*003e*/ 	.short	(.L_22 - .L_21)
	.align		4
.L_21:
        /*0040*/ 	.word	index@(_ZN7cutlass13device_kernelIN5flash19enable_sm80_to_sm89INS1_16FlashAttnFwdSm80INS1_25CollectiveMainloopFwdSm80ILi4ELi1ELb0EN4cute5tupleIJNS5_1CILi128EEENS7_ILi112EEENS7_ILi64EEEEEELi64ENS_6half_tEfNS_4arch4Sm80ELb1ELb0ELb0ELb0ELb1ELb0ELb1ELb1EEENS1_21CollectiveEpilogueFwdINS6_IJS8_SA_S9_EEENS6_IJNS7_ILi1EEESI_SI_EEESC_SE_Li128ELb0ELb1ELb1ELb0EEENS1_30DynamicPersistentTileSchedulerILi128ELi128ELb1ELb1ELb0EEEEEEEEEvNT_6ParamsE)
        /*0044*/ 	.word	0x00000000


	//----- nvinfo : EIATTR_REGCOUNT
	.align		4
.L_22:
        /*0048*/ 	.byte	0x04, 0x2f
        /*004a*/ 	.short	(.L_24 - .L_23)
	.align		4
.L_23:
        /*004c*/ 	.word	index@(_ZN7cutlass13device_kernelIN5flash19enable_sm80_to_sm89INS1_16FlashAttnFwdSm80INS1_25CollectiveMainloopFwdSm80ILi4ELi1ELb0EN4cute5tupleIJNS5_1CILi128EEENS7_ILi80EEENS7_ILi64EEEEEELi64ENS_6half_tEfNS_4arch4Sm80ELb0ELb1ELb0ELb1ELb1ELb1ELb1ELb1EEENS1_21CollectiveEpilogueFwdINS6_IJS8_SA_S9_EEENS6_IJNS7_ILi1EEESI_SI_EEESC_SE_Li128ELb1ELb1ELb1ELb0EEENS1_36VarlenDynamicPersistentTileSchedulerILi128ELi80ELi128ELi128ELb1ELb1ELb0ELb1ELb0ELb1EEEEEEEEEvNT_6ParamsE)
        /*0050*/ 	.word	0x00000004


	//----- nvinfo : EIATTR_FRAME_SIZE
	.align		4
.L_24:
        /*0054*/ 	.byte	0x04, 0x11
        /*0056*/ 	.short	(.L_26 - .L_25)
	.align		4
.L_25:
        /*0058*/ 	.word	index@(_ZN7cutlass13device_kernelIN5flash19enable_sm80_to_sm89INS1_16FlashAttnFwdSm80INS1_25CollectiveMainloopFwdSm80ILi4ELi1ELb0EN4cute5tupleIJNS5_1CILi128EEENS7_ILi80EEENS7_ILi64EEEEEELi64ENS_6half_tEfNS_4arch4Sm80ELb0ELb1ELb0ELb1ELb1ELb1ELb1ELb1EEENS1_21CollectiveEpilogueFwdINS6_IJS8_SA_S9_EEENS6_IJNS7_ILi1EEESI_SI_EEESC_SE_Li128ELb1ELb1ELb1ELb0EEENS1_36VarlenDynamicPersistentTileSchedulerILi128ELi80ELi128ELi128ELb1ELb1ELb0ELb1ELb0ELb1EEEEEEEEEvNT_6ParamsE)
        /*005c*/ 	.word	0x00000000


	//----- nvinfo : EIATTR_REGCOUNT
	.align		4
.L_26:
        /*0060*/ 	.byte	0x04, 0x2f
        /*0062*/ 	.short	(.L_28 - .L_27)
	.align		4
.L_27:
        /*0064*/ 	.word	index@(_ZN7cutlass13device_kernelIN5flash19enable_sm80_to_sm89INS1_16FlashAttnFwdSm80INS1_25CollectiveMainloopFwdSm80ILi4ELi1ELb0EN4cute5tupleIJNS5_1CILi128EEENS7_ILi80EEENS7_ILi64EEEEEELi64ENS_6half_tEfNS_4arch4Sm80ELb0ELb1ELb0ELb1ELb1ELb0ELb1ELb1EEENS1_21CollectiveEpilogueFwdINS6_IJS8_SA_S9_EEENS6_IJNS7_ILi1EEESI_SI_EEESC_SE_Li128ELb1ELb1ELb1ELb0EEENS1_36VarlenDynamicPersistentTileSchedulerILi128ELi80ELi128ELi128ELb1ELb1ELb0ELb1ELb0ELb1EEEEEEEEEvNT_6ParamsE)
        /*0068*/ 	.word	0x00000004


	//----- nvinfo : EIATTR_FRAME_SIZE
	.align		4
.L_28:
        /*006c*/ 	.byte	0x04, 0x11
        /*006e*/ 	.short	(.L_30 - .L_29)
	.align		4
.L_29:
        /*0070*/ 	.word	index@(_ZN7cutlass13device_kernelIN5flash19enable_sm80_to_sm89INS1_16FlashAttnFwdSm80INS1_25CollectiveMainloopFwdSm80ILi4ELi1ELb0EN4cute5tupleIJNS5_1CILi128EEENS7_ILi80EEENS7_ILi64EEEEEELi64ENS_6half_tEfNS_4arch4Sm80ELb0ELb1ELb0ELb1ELb1ELb0ELb1ELb1EEENS1_21CollectiveEpilogueFwdINS6_IJS8_SA_S9_EEENS6_IJNS7_ILi1EEESI_SI_EEESC_SE_Li128ELb1ELb1ELb1ELb0EEENS1_36VarlenDynamicPersistentTileSchedulerILi128ELi80ELi128ELi128ELb1ELb1ELb0ELb1ELb0ELb1EEEEEEEEEvNT_6ParamsE)
        /*0074*/ 	.word	0x00000000


	//----- nvinfo : EIATTR_REGCOUNT
	.align		4
.L_30:
        /*0078*/ 	.byte	0x04, 0x2f
        /*007a*/ 	.short	(.L_32 - .L_31)
	.align		4
.L_31:
        /*007c*/ 	.word	index@(_ZN7cutlass13device_kernelIN5flash19enable_sm80_to_sm89INS1_16FlashAttnFwdSm80INS1_25CollectiveMainloopFwdSm80ILi4ELi1ELb0EN4cute5tupleIJNS5_1CILi128EEENS7_ILi96EEENS7_ILi64EEEEEELi64ENS_6half_tEfNS_4arch4Sm80ELb0ELb1ELb0ELb0ELb1ELb0ELb1ELb1EEENS1_21CollectiveEpilogueFwdINS6_IJS8_SA_S9_EEENS6_IJNS7_ILi1EEESI_SI_EEESC_SE_Li128ELb0ELb1ELb1ELb0EEENS1_19SingleTileSchedulerILb0ELb1ELb1ELi128EEEEEEEEEvNT_6ParamsE)
        /*0080*/ 	.word	0x00000004


	//----- nvinfo : EIATTR_FRAME_SIZE
	.align		4
.L_32:
        /*0084*/ 	.byte	0x04, 0x11
        /*0086*/ 	.short	(.L_34 - .L_33)
	.align		4
.L_33:
        /*0088*/ 	.word	index@(_ZN7cutlass13device_kernelIN5flash19enable_sm80_to_sm89INS1_16FlashAttnFwdSm80INS1_25CollectiveMainloopFwdSm80ILi4ELi1ELb0EN4cute5tupleIJNS5_1CILi128EEENS7_ILi96EEENS7_ILi64EEEEEELi64ENS_6half_tEfNS_4arch4Sm80ELb0ELb1ELb0ELb0ELb1ELb0ELb1ELb1EEENS1_21CollectiveEpilogueFwdINS6_IJS8_SA_S9_EEENS6_IJNS7_ILi1EEESI_SI_EEESC_SE_Li128ELb0ELb1ELb1ELb0EEENS1_19SingleTileSchedulerILb0ELb1ELb1ELi128EEEEEEEEEvNT_6ParamsE)
        /*008c*/ 	.word	0x00000000


	//----- nvinfo : EIATTR_REGCOUNT
	.align		4
.L_34:
        /*0090*/ 	.byte	0x04, 0x2f
        /*0092*/ 	.short	(.L_36 - .L_35)
	.align		4
.L_35:
        /*0094*/ 	.word	index@(_ZN7cutlass13device_kernelIN5flash19enable_sm80_to_sm89INS1_16FlashAttnFwdSm80INS1_25CollectiveMainloopFwdSm80ILi4ELi1ELb0EN4cute5tupleIJNS5_1CILi128EEENS7_ILi80EEENS7_ILi64EEEEEELi64ENS_6half_tEfNS_4arch4Sm80ELb0ELb0ELb0ELb1ELb1ELb1ELb1ELb1EEENS1_21CollectiveEpilogueFwdINS6_IJS8_SA_S9_EEENS6_IJNS7_ILi1EEESI_SI_EEESC_SE_Li128ELb1ELb1ELb1ELb0EEENS1_36VarlenDynamicPersistentTileSchedulerILi128ELi80ELi128ELi128ELb1ELb1ELb0ELb0ELb1ELb1EEEEEEEEEvNT_6ParamsE)
        /*0098*/ 	.word	0x00000004


	//----- nvinfo : EIATTR_FRAME_SIZE
	.align		4
.L_36:
        /*009c*/ 	.byte	0x04, 0x11
        /*009e*/ 	.short	(.L_38 - .L_37)
	.align		4
.L_37:
        /*00a0*/ 	.word	index@(_ZN7cutlass13device_kernelIN5flash19enable_sm80_to_sm89INS1_16FlashAttnFwdSm80INS1_25CollectiveMainloopFwdSm80ILi4ELi1ELb0EN4cute5tupleIJNS5_1CILi128EEENS7_ILi80EEENS7_ILi64EEEEEELi64ENS_6half_tEfNS_4arch4Sm80ELb0ELb0ELb0ELb1ELb1ELb1ELb1ELb1EEENS1_21CollectiveEpilogueFwdINS6_IJS8_SA_S9_EEENS6_IJNS7_ILi1EEESI_SI_EEESC_SE_Li128ELb1ELb1ELb1ELb0EEENS1_36VarlenDynamicPersistentTileSchedulerILi128ELi80ELi128ELi128ELb1ELb1ELb0ELb0ELb1ELb1EEEEEEEEEvNT_6ParamsE)
        /*00a4*/ 	.word	0x00000000


	//----- nvinfo : EIATTR_REGCOUNT
	.align		4
.L_38:
        /*00a8*/ 	.byte	0x04, 0x2f
        /*00aa*/ 	.short	(.L_40 - .L_39)
	.align		4
.L_39:
        /*00ac*/ 	.word	index@(_ZN7cutlass13device_kernelIN5flash19enable_sm80_to_sm89INS1_16FlashAttnFwdSm80INS1_25CollectiveMainloopFwdSm80ILi4ELi1ELb0EN4cute5tupleIJNS5_1CILi128EEENS7_ILi80EEENS7_ILi64EEEEEELi64ENS_6half_tEfNS_4arch4Sm80ELb0ELb0ELb0ELb1ELb1ELb0ELb1ELb1EEENS1_21CollectiveEpilogueFwdINS6_IJS8_SA_S9_EEENS6_IJNS7_ILi1EEESI_SI_EEESC_SE_Li128ELb1ELb1ELb1ELb0EEENS1_36VarlenDynamicPersistentTileSchedulerILi128ELi80ELi128ELi128ELb1ELb1ELb0ELb0ELb1ELb1EEEEEEEEEvNT_6ParamsE)
        /*00b0*/ 	.word	0x00000004


	//----- nvinfo : EIATTR_FRAME_SIZE
	.align		4
.L_40:
        /*00b4*/ 	.byte	0x04, 0x11
        /*00b6*/ 	.short	(.L_42 - .L_41)
	.align		4
.L_41:
        /*00b8*/ 	.word	index@(_ZN7cutlass13device_kernelIN5flash19enable_sm80_to_sm89INS1_16FlashAttnFwdSm80INS1_25CollectiveMainloopFwdSm80ILi4ELi1ELb0EN4cute5tupleIJNS5_1CILi128EEENS7_ILi80EEENS7_ILi64EEEEEELi64ENS_6half_tEfNS_4arch4Sm80ELb0ELb0ELb0ELb1ELb1ELb0ELb1ELb1EEENS1_21CollectiveEpilogueFwdINS6_IJS8_SA_S9_EEENS6_IJNS7_ILi1EEESI_SI_EEESC_SE_Li128ELb1ELb1ELb1ELb0EEENS1_36VarlenDynamicPersistentTileSchedulerILi128ELi80ELi128ELi128ELb1ELb1ELb0ELb0ELb1ELb1EEEEEEEEEvNT_6ParamsE)
        /*00bc*/ 	.word	0x00000000


	//----- nvinfo : EIATTR_REGCOUNT
	.align		4
.L_42:
        /*00c0*/ 	.byte	0x04, 0x2f
        /*00c2*/ 	.short	(.L_44 - .L_43)
	.align		4
.L_43:
        /*00c4*/ 	.word	index@(_ZN7cutlass13device_kernelIN5flash19enable_sm80_to_sm89INS1_16FlashAttnFwdSm80INS1_25CollectiveMainloopFwdSm80ILi4ELi1ELb0EN4cute5tupleIJNS5_1CILi128EEENS7_ILi112EEENS7_ILi64EEEEEELi64ENS_6half_tEfNS_4arch4Sm80ELb0ELb0ELb0ELb0ELb1ELb0ELb1ELb1EEENS1_21CollectiveEpilogueFwdINS6_IJS8_SA_S9_EEENS6_IJNS7_ILi1EEESI_SI_EEESC_SE_Li128ELb0ELb1ELb1ELb0EEENS1_19SingleTileSchedulerILb0ELb1ELb1ELi128EEEEEEEEEvNT_6ParamsE)
        /*00c8*/ 	.word	0x00000004


	//----- nvinfo : EIATTR_FRAME_SIZE
	.align		4
.L_44:
        /*00cc*/ 	.byte	0x04, 0x11
        /*00ce*/ 	.short	(.L_46 - .L_45)
	.align		4
.L_45:
        /*00d0*/ 	.word	index@(_ZN7cutlass13device_kernelIN5flash19enable_sm80_to_sm89INS1_16FlashAttnFwdSm80INS1_25CollectiveMainloopFwdSm80ILi4ELi1ELb0EN4cute5tupleIJNS5_1CILi128EEENS7_ILi112EEENS7_ILi64EEEEEELi64ENS_6half_tEfNS_4arch4Sm80ELb0ELb0ELb0ELb0ELb1ELb0ELb1ELb1EEENS1_21CollectiveEpilogueFwdINS6_IJS8_SA_S9_EEENS6_IJNS7_ILi1EEESI_SI_EEESC_SE_Li128ELb0ELb1ELb1ELb0EEENS1_19SingleTileSchedulerILb0ELb1ELb1ELi128EEEEEEEEEvNT_6ParamsE)
        /*00d4*/ 	.word	0x00000000


	//----- nvinfo : EIATTR_REGCOUNT
	.align		4
.L_46:
        /*00d8*/ 	.byte	0x04, 0x2f
        /*00da*/ 	.short	(.L_48 - .L_47)
	.align		4
.L_47:
        /*00dc*/ 	.word	index@(_ZN7cutlass13device_kernelIN5flash19enable_sm80_to_sm89INS1_16FlashAttnFwdSm80INS1_25CollectiveMainloopFwdSm80ILi4ELi1ELb0EN4cute5tupleIJNS5_1CILi128EEENS7_ILi80EEENS7_ILi64EEEEEELi64ENS_6half_tEfNS_4arch4Sm80ELb1ELb0ELb1ELb1ELb1ELb1ELb1ELb1EEENS1_21CollectiveEpilogueFwdINS6_IJS8_SA_S9_EEENS6_IJNS7_ILi1EEESI_SI_EEESC_SE_Li128ELb1ELb1ELb1ELb0EEENS1_36VarlenDynamicPersistentTileSchedulerILi128ELi80ELi128ELi128ELb1ELb1ELb0ELb1ELb1ELb1EEEEEEEEEvNT_6ParamsE)
        /*00e0*/ 	.word	0x00000004


	//----- nvinfo : EIATTR_FRAME_SIZE
	.align		4
.L_48:
        /*00e4*/ 	.byte	0x04, 0x11
        /*00e6*/ 	.short	(.L_50 - .L_49)
	.align		4
.L_49:
        /*00e8*/ 	.word	index@(_ZN7cutlass13device_kernelIN5flash19enable_sm80_to_sm89INS1_16FlashAttnFwdSm80INS1_25CollectiveMainloopFwdSm80ILi4ELi1ELb0EN4cute5tupleIJNS5_1CILi128EEENS7_ILi80EEENS7_ILi64EEEEEELi64ENS_6half_tEfNS_4arch4Sm80ELb1ELb0ELb1ELb1ELb1ELb1ELb1ELb1EEENS1_21CollectiveEpilogueFwdINS6_IJS8_SA_S9_EEENS6_IJNS7_ILi1EEESI_SI_EEESC_SE_Li128ELb1ELb1ELb1ELb0EEENS1_36VarlenDynamicPersistentTileSchedulerILi128ELi80ELi128ELi128ELb1ELb1ELb0ELb1ELb1ELb1EEEEEEEEEvNT_6ParamsE)
        /*00ec*/ 	.word	0x00000000


	//----- nvinfo : EIATTR_REGCOUNT
	.align		4
.L_50:
        /*00f0*/ 	.byte	0x04, 0x2f
        /*00f2*/ 	.short	(.L_52 - .L_51)
	.align		4
.L_51:
        /*00f4*/ 	.word	index@(_ZN7cutlass13device_kernelIN5flash19enable_sm80_to_sm89INS1_16FlashAttnFwdSm80INS1_25CollectiveMainloopFwdSm80ILi4ELi1ELb0EN4cute5tupleIJNS5_1CILi128EEENS7_ILi80EEENS7_ILi64EEEEEELi64ENS_6half_tEfNS_4arch4Sm80ELb1ELb0ELb1ELb1ELb1ELb0ELb1ELb1EEENS1_21CollectiveEpilogueFwdINS6_IJS8_SA_S9_EEENS6_IJNS7_ILi1EEESI_SI_EEESC_SE_Li128ELb1ELb1ELb1ELb0EEENS1_36VarlenDynamicPersistentTileSchedulerILi128ELi80ELi128ELi128ELb1ELb1ELb0ELb1ELb1ELb1EEEEEEEEEvNT_6ParamsE)
        /*00f8*/ 	.word	0x00000004


	//----- nvinfo : EIATTR_FRAME_SIZE
	.align		4
.L_52:
        /*00fc*/ 	.byte	0x04, 0x11
        /*00fe*/ 	.short	(.L_54 - .L_53)
	.align		4
.L_53:
        /*0100*/ 	.word	index@(_ZN7cutlass13device_kernelIN5flash19enable_sm80_to_sm89INS1_16FlashAttnFwdSm80INS1_25CollectiveMainloopFwdSm80ILi4ELi1ELb0EN4cute5tupleIJNS5_1CILi128EEENS7_ILi80EEENS7_ILi64EEEEEELi64ENS_6half_tEfNS_4arch4Sm80ELb1ELb0ELb1ELb1ELb1ELb0ELb1ELb1EEENS1_21CollectiveEpilogueFwdINS6_IJS8_SA_S9_EEENS6_IJNS7_ILi1EEESI_SI_EEESC_SE_Li128ELb1ELb1ELb1ELb0EEENS1_36VarlenDynamicPersistentTileSchedulerILi128ELi80ELi128ELi128ELb1ELb1ELb0ELb1ELb1ELb1EEEEEEEEEvNT_6ParamsE)
        /*0104*/ 	.word	0x00000000


	//----- nvinfo : EIATTR_REGCOUNT
	.align		4
.L_54:
        /*0108*/ 	.byte	0x04, 0x2f
        /*010a*/ 	.short	(.L_56 - .L_55)
	.align		4
.L_55:
        /*010c*/ 	.word	index@(_ZN7cutlass13device_kernelIN5flash19enable_sm80_to_sm89INS1_16FlashAttnFwdSm80INS1_25CollectiveMainloopFwdSm80ILi4ELi1ELb0EN4cute5tupleIJNS5_1CILi128EEENS7_ILi112EEENS7_ILi64EEEEEELi64ENS_6half_tEfNS_4arch4Sm80ELb1ELb0ELb1ELb0ELb1ELb0ELb1ELb1EEENS1_21CollectiveEpilogueFwdINS6_IJS8_SA_S9_EEENS6_IJNS7_ILi1EEESI_SI_EEESC_SE_Li128ELb0ELb1ELb1ELb0EEENS1_30DynamicPersistentTileSchedulerILi128ELi128ELb1ELb1ELb0EEEEEEEEEvNT_6ParamsE)
        /*0110*/ 	.word	0x00000004


	//----- nvinfo : EIATTR_FRAME_SIZE
	.align		4
.L_56:
        /*0114*/ 	.byte	0x04, 0x11
        /*0116*/ 	.short	(.L_58 - .L_57)
	.align		4
.L_57:
        /*0118*/ 	.word	index@(_ZN7cutlass13device_kernelIN5flash19enable_sm80_to_sm89INS1_16FlashAttnFwdSm80INS1_25CollectiveMainloopFwdSm80ILi4ELi1ELb0EN4cute5tupleIJNS5_1CILi128EEENS7_ILi112EEENS7_ILi64EEEEEELi64ENS_6half_tEfNS_4arch4Sm80ELb1ELb0ELb1ELb0ELb1ELb0ELb1ELb1EEENS1_21CollectiveEpilogueFwdINS6_IJS8_SA_S9_EEENS6_IJNS7_ILi1EEESI_SI_EEESC_SE_Li128ELb0ELb1ELb1ELb0EEENS1_30DynamicPersistentTileSchedulerILi128ELi128ELb1ELb1ELb0EEEEEEEEEvNT_6ParamsE)
        /*011c*/ 	.word	0x00000000


	//----- nvinfo : EIATTR_REGCOUNT
	.align		4
.L_58:
        /*0120*/ 	.byte	0x04, 0x2f
        /*0122*/ 	.short	(.L_60 - .L_59)
	.align		4
.L_59:
        /*0124*/ 	.word	index@(_ZN7cutlass13device_kernelIN5flash19enable_sm80_to_sm89INS1_16FlashAttnFwdSm80INS1_25CollectiveMainloopFwdSm80ILi4ELi1ELb0EN4cute5tupleIJNS5_1CILi128EEENS7_ILi80EEENS7_ILi64EEEEEELi64ENS_6half_tEfNS_4arch4Sm80ELb0ELb1ELb1ELb1ELb1ELb1ELb1ELb1EEENS1_21CollectiveEpilogueFwdINS6_IJS8_SA_S9_EEENS6_IJNS7_ILi1EEESI_SI_EEESC_SE_Li128ELb1ELb1ELb1ELb0EEENS1_36VarlenDynamicPersistentTileSchedulerILi128ELi80ELi128ELi128ELb1ELb1ELb0ELb1ELb0ELb1EEEEEEEEEvNT_6ParamsE)
        /*0128*/ 	.word	0x00000004


	//----- nvinfo : EIATTR_FRAME_SIZE
	.align		4
.L_60:
        /*012c*/ 	.byte	0x04, 0x11
        /*012e*/ 	.short	(.L_62 - .L_61)
	.align		4
.L_61:
        /*0130*/ 	.word	index@(_ZN7cutlass13device_kernelIN5flash19enable_sm80_to_sm89INS1_16FlashAttnFwdSm80INS1_25CollectiveMainloopFwdSm80ILi4ELi1ELb0EN4cute5tupleIJNS5_1CILi128EEENS7_ILi80EEENS7_ILi64EEEEEELi64ENS_6half_tEfNS_4arch4Sm80ELb0ELb1ELb1ELb1ELb1ELb1ELb1ELb1EEENS1_21CollectiveEpilogueFwdINS6_IJS8_SA_S9_EEENS6_IJNS7_ILi1EEESI_SI_EEESC_SE_Li128ELb1ELb1ELb1ELb0EEENS1_36VarlenDynamicPersistentTileSchedulerILi128ELi80ELi128ELi128ELb1ELb1ELb0ELb1ELb0ELb1EEEEEEEEEvNT_6ParamsE)
        /*0134*/ 	.word	0x00000000


	//----- nvinfo : EIATTR_REGCOUNT
	.align		4
.L_62:
        /*0138*/ 	.byte	0x04, 0x2f
        /*013a*/ 	.short	(.L_64 - .L_63)
	.align		4
.L_63:
        /*013c*/ 	.word	index@(_ZN7cutlass13device_kernelIN5flash19enable_sm80_to_sm89INS1_16FlashAttnFwdSm80INS1_25CollectiveMainloopFwdSm80ILi4ELi1ELb0EN4cute5tupleIJNS5_1CILi128EEENS7_ILi80EEENS7_ILi64EEEEEELi64ENS_6half_tEfNS_4arch4Sm80ELb0ELb1ELb1ELb1ELb1ELb0ELb1ELb1EEENS1_21CollectiveEpilogueFwdINS6_IJS8_SA_S9_EEENS6_IJNS7_ILi1EEESI_SI_EEESC_SE_Li128ELb1ELb1ELb1ELb0EEENS1_36VarlenDynamicPersistentTileSchedulerILi128ELi80ELi128ELi128ELb1ELb1ELb0ELb1ELb0ELb1EEEEEEEEEvNT_6ParamsE)
        /*0140*/ 	.word	0x00000004


	//----- nvinfo : EIATTR_FRAME_SIZE
	.align		4
.L_64:
        /*0144*/ 	.byte	0x04, 0x11
        /*0146*/ 	.short	(.L_66 - .L_65)
	.align		4
.L_65:
        /*0148*/ 	.word	index@(_ZN7cutlass13device_kernelIN5flash19enable_sm80_to_sm89INS1_16FlashAttnFwdSm80INS1_25CollectiveMainloopFwdSm80ILi4ELi1ELb0EN4cute5tupleIJNS5_1CILi128EEENS7_ILi80EEENS7_ILi64EEEEEELi64ENS_6half_tEfNS_4arch4Sm80ELb0ELb1ELb1ELb1ELb1ELb0ELb1ELb1EEENS1_21CollectiveEpilogueFwdINS6_IJS8_SA_S9_EEENS6_IJNS7_ILi1EEESI_SI_EEESC_SE_Li128ELb1ELb1ELb1ELb0EEENS1_36VarlenDynamicPersistentTileSchedulerILi128ELi80ELi128ELi128ELb1ELb1ELb0ELb1ELb0ELb1EEEEEEEEEvNT_6ParamsE)
        /*014c*/ 	.word	0x00000000


	//----- nvinfo : EIATTR_REGCOUNT
	.align		4
.L_66:
        /*0150*/ 	.byte	0x04, 0x2f
        /*0152*/ 	.short	(.L_68 - .L_67)
	.align		4
.L_67:
        /*0154*/ 	.word	index@(_ZN7cutlass13device_kernelIN5flash19enable_sm80_to_sm89INS1_16FlashAttnFwdSm80INS1_25CollectiveMainloopFwdSm80ILi4ELi1ELb0EN4cute5tupleIJNS5_1CILi128EEENS7_ILi96EEENS7_ILi64EEEEEELi64ENS_6half_tEfNS_4arch4Sm80ELb0ELb1ELb1ELb0ELb1ELb0ELb1ELb1EEENS1_21CollectiveEpilogueFwdINS6_IJS8_SA_S9_EEENS6_IJNS7_ILi1EEESI_SI_EEESC_SE_Li128ELb0ELb1ELb1ELb0EEENS1_19SingleTileSchedulerILb0ELb1ELb1ELi128EEEEEEEEEvNT_6ParamsE)
        /*0158*/ 	.word	0x00000004


	//----- nvinfo : EIATTR_FRAME_SIZE
	.align		4
.L_68:
        /*015c*/ 	.byte	0x04, 0x11
        /*015e*/ 	.short	(.L_70 - .L_69)
	.align		4
.L_69:
        /*0160*/ 	.word	index@(_ZN7cutlass13device_kernelIN5flash19enable_sm80_to_sm89INS1_16FlashAttnFwdSm80INS1_25CollectiveMainloopFwdSm80ILi4ELi1ELb0EN4cute5tupleIJNS5_1CILi128EEENS7_ILi96EEENS7_ILi64EEEEEELi64ENS_6half_tEfNS_4arch4Sm80ELb0ELb1ELb1ELb0ELb1ELb0ELb1ELb1EEENS1_21CollectiveEpilogueFwdINS6_IJS8_SA_S9_EEENS6_IJNS7_ILi1EEESI_SI_EEESC_SE_Li128ELb0ELb1ELb1ELb0EEENS1_19SingleTileSchedulerILb0ELb1ELb1ELi128EEEEEEEEEvNT_6ParamsE)
        /*0164*/ 	.word	0x00000000


	//----- nvinfo : EIATTR_REGCOUNT
	.align		4
.L_70:
        /*0168*/ 	.byte	0x04, 0x2f
        /*016a*/ 	.short	(.L_72 - .L_71)
	.align		4
.L_71:
        /*016c*/ 	.word	index@(_ZN7cutlass13device_kernelIN5flash19enable_sm80_to_sm89INS1_16FlashAttnFwdSm80INS1_25CollectiveMainloopFwdSm80ILi4ELi1ELb0EN4cute5tupleIJNS5_1CILi128EEENS7_ILi80EEENS7_ILi64EEEEEELi64ENS_6half_tEfNS_4arch4Sm80ELb0ELb0ELb1ELb1ELb1ELb1ELb1ELb1EEENS1_21CollectiveEpilogueFwdINS6_IJS8_SA_S9_EEENS6_IJNS7_ILi1EEESI_SI_EEESC_SE_Li128ELb1ELb1ELb1ELb0EEENS1_36VarlenDynamicPersistentTileSchedulerILi128ELi80ELi128ELi128ELb1ELb1ELb0ELb0ELb1ELb1EEEEEEEEEvNT_6ParamsE)
        /*0170*/ 	.word	0x00000004


	//----- nvinfo : EIATTR_FRAME_SIZE
	.align		4
.L_72:
        /*0174*/ 	.byte	0x04, 0x11
        /*0176*/ 	.short	(.L_74 - .L_73)
	.align		4
.L_73:
        /*0178*/ 	.word	index@(_ZN7cutlass13device_kernelIN5flash19enable_sm80_to_sm89INS1_16FlashAttnFwdSm80INS1_25CollectiveMainloopFwdSm80ILi4ELi1ELb0EN4cute5tupleIJNS5_1CILi128EEENS7_ILi80EEENS7_ILi64EEEEEELi64ENS_6half_tEfNS_4arch4Sm80ELb0ELb0ELb1ELb1ELb1ELb1ELb1ELb1EEENS1_21CollectiveEpilogueFwdINS6_IJS8_SA_S9_EEENS6_IJNS7_ILi1EEESI_SI_EEESC_SE_Li128ELb1ELb1ELb1ELb0EEENS1_36VarlenDynamicPersistentTileSchedulerILi128ELi80ELi128ELi128ELb1ELb1ELb0ELb0ELb1ELb1EEEEEEEEEvNT_6ParamsE)
        /*017c*/ 	.word	0x00000000


	//----- nvinfo : EIATTR_REGCOUNT
	.align		4
.L_74:
        /*0180*/ 	.byte	0x04, 0x2f
        /*0182*/ 	.short	(.L_76 - .L_75)
	.align		4
.L_75:
        /*0184*/ 	.word	index@(_ZN7cutlass13device_kernelIN5flash19enable_sm80_to_sm89INS1_16FlashAttnFwdSm80INS1_25CollectiveMainloopFwdSm80ILi4ELi1ELb0EN4cute5tupleIJNS5_1CILi128EEENS7_ILi80EEENS7_ILi64EEEEEELi64ENS_6half_tEfNS_4arch4Sm80ELb0ELb0ELb1ELb1ELb1ELb0ELb1ELb1EEENS1_21CollectiveEpilogueFwdINS6_IJS8_SA_S9_EEENS6_IJNS7_ILi1EEESI_SI_EEESC_SE_Li128ELb1ELb1ELb1ELb0EEENS1_36VarlenDynamicPersistentTileSchedulerILi128ELi80ELi128ELi128ELb1ELb1ELb0ELb0ELb1ELb1EEEEEEEEEvNT_6ParamsE)
        /*0188*/ 	.word	0x00000004


	//----- nvinfo : EIATTR_FRAME_SIZE
	.align		4
.L_76:
        /*018c*/ 	.byte	0x04, 0x11
        /*018e*/ 	.short	(.L_78 - .L_77)
	.align		4
.L_77:
        /*0190*/ 	.word	index@(_ZN7cutlass13device_kernelIN5flash19enable_sm80_to_sm89INS1_16FlashAttnFwdSm80INS1_25CollectiveMainloopFwdSm80ILi4ELi1ELb0EN4cute5tupleIJNS5_1CILi128EEENS7_ILi80EEENS7_ILi64EEEEEELi64ENS_6half_tEfNS_4arch4Sm80ELb0ELb0ELb1ELb1ELb1ELb0ELb1ELb1EEENS1_21CollectiveEpilogueFwdINS6_IJS8_SA_S9_EEENS6_IJNS7_ILi1EEESI_SI_EEESC_SE_Li128ELb1ELb1ELb1ELb0EEENS1_36VarlenDynamicPersistentTileSchedulerILi128ELi80ELi128ELi128ELb1ELb1ELb0ELb0ELb1ELb1EEEEEEEEEvNT_6ParamsE)
        /*0194*/ 	.word	0x00000000


	//----- nvinfo : EIATTR_REGCOUNT
	.align		4
.L_78:
        /*0198*/ 	.byte	0x04, 0x2f
        /*019a*/ 	.short	(.L_80 - .L_79)
	.align		4
.L_79:
        /*019c*/ 	.word	index@(_ZN7cutlass13device_kernelIN5flash19enable_sm80_to_sm89INS1_16FlashAttnFwdSm80INS1_25CollectiveMainloopFwdSm80ILi4ELi1ELb0EN4cute5tupleIJNS5_1CILi128EEENS7_ILi112EEENS7_ILi64EEEEEELi64ENS_6half_tEfNS_4arch4Sm80ELb0ELb0ELb1ELb0ELb1ELb0ELb1ELb1EEENS1_21CollectiveEpilogueFwdINS6_IJS8_SA_S9_EEENS6_IJNS7_ILi1EEESI_SI_EEESC_SE_Li128ELb0ELb1ELb1ELb0EEENS1_19SingleTileSchedulerILb0ELb1ELb1ELi128EEEEEEEEEvNT_6ParamsE)
        /*01a0*/ 	.word	0x00000004


	//----- nvinfo : EIATTR_FRAME_SIZE
	.align		4
.L_80:
        /*01a4*/ 	.byte	0x04, 0x11
        /*01a6*/ 	.short	(.L_82 - .L_81)
	.align		4
.L_81:
        /*01a8*/ 	.word	index@(_ZN7cutlass13device_kernelIN5flash19enable_sm80_to_sm89INS1_16FlashAttnFwdSm80INS1_25CollectiveMainloopFwdSm80ILi4ELi1ELb0EN4cute5tupleIJNS5_1CILi128EEENS7_ILi112EEENS7_ILi64EEEEEELi64ENS_6half_tEfNS_4arch4Sm80ELb0ELb0ELb1ELb0ELb1ELb0ELb1ELb1EEENS1_21CollectiveEpilogueFwdINS6_IJS8_SA_S9_EEENS6_IJNS7_ILi1EEESI_SI_EEESC_SE_Li128ELb0ELb1ELb1ELb0EEENS1_19SingleTileSchedulerILb0ELb1ELb1ELi128EEEEEEEEEvNT_6ParamsE)
        /*01ac*/ 	.word	0x00000000


	//----- nvinfo : EIATTR_MIN_STACK_SIZE
	.align		4
.L_82:
        /*01b0*/ 	.byte	0x04, 0x12
        /*01b2*/ 	.short	(.L_84 - .L_83)
	.align		4
.L_83:
        /*01b4*/ 	.word	index@(_ZN7cutlass13device_kernelIN5flash19enable_sm80_to_sm89INS1_16FlashAttnFwdSm80INS1_25CollectiveMainloopFwdSm80ILi4ELi1ELb0EN4cute5tupleIJNS5_1CILi128EEENS7_ILi112EEENS7_ILi64EEEEEELi64ENS_6half_tEfNS_4arch4Sm80ELb0ELb0ELb1ELb0ELb1ELb0ELb1ELb1EEENS1_21CollectiveEpilogueFwdINS6_IJS8_SA_S9_EEENS6_IJNS7_ILi1EEESI_SI_EEESC_SE_Li128ELb0ELb1ELb1ELb0EEENS1_19SingleTileSchedulerILb0ELb1ELb1ELi128EEEEEEEEEvNT_6ParamsE)
        /*01b8*/ 	.word	0x00000000


	//----- nvinfo : EIATTR_MIN_STACK_SIZE
	.align		4
.L_84:
        /*01bc*/ 	.byte	0x04, 0x12
        /*01be*/ 	.short	(.L_86 - .L_85)
	.align		4
.L_85:
        /*01c0*/ 	.word	index@(_ZN7cutlass13device_kernelIN5flash19enable_sm80_to_sm89INS1_16FlashAttnFwdSm80INS1_25CollectiveMainloopFwdSm80ILi4ELi1ELb0EN4cute5tupleIJNS5_1CILi128EEENS7_ILi80EEENS7_ILi64EEEEEELi64ENS_6half_tEfNS_4arch4Sm80ELb0ELb0ELb1ELb1ELb1ELb0ELb1ELb1EEENS1_21CollectiveEpilogueFwdINS6_IJS8_SA_S9_EEENS6_IJNS7_ILi1EEESI_SI_EEESC_SE_Li128ELb1ELb1ELb1ELb0EEENS1_36VarlenDynamicPersistentTileSchedulerILi128ELi80ELi128ELi128ELb1ELb1ELb0ELb0ELb1ELb1EEEEEEEEEvNT_6ParamsE)
        /*01c4*/ 	.word	0x00000000


	//----- nvinfo : EIATTR_MIN_STACK_SIZE
	.align		4
.L_86:
        /*01c8*/ 	.byte	0x04, 0x12
        /*01ca*/ 	.short	(.L_88 - .L_87)
	.align		4
.L_87:
        /*01cc*/ 	.word	index@(_ZN7cutlass13device_kernelIN5flash19enable_sm80_to_sm89INS1_16FlashAttnFwdSm80INS1_25CollectiveMainloopFwdSm80ILi4ELi1ELb0EN4cute5tupleIJNS5_1CILi128EEENS7_ILi80EEENS7_ILi64EEEEEELi64ENS_6half_tEfNS_4arch4Sm80ELb0ELb0ELb1ELb1ELb1ELb1ELb1ELb1EEENS1_21CollectiveEpilogueFwdINS6_IJS8_SA_S9_EEENS6_IJNS7_ILi1EEESI_SI_EEESC_SE_Li128ELb1ELb1ELb1ELb0EEENS1_36VarlenDynamicPersistentTileSchedulerILi128ELi80ELi128ELi128ELb1ELb1ELb0ELb0ELb1ELb1EEEEEEEEEvNT_6ParamsE)
        /*01d0*/ 	.word	0x00000000


	//----- nvinfo : EIATTR_MIN_STACK_SIZE
	.align		4
.L_88:
        /*01d4*/ 	.byte	0x04, 0x12
        /*01d6*/ 	.short	(.L_90 - .L_89)
	.align		4
.L_89:
        /*01d8*/ 	.word	index@(_ZN7cutlass13device_kernelIN5flash19enable_sm80_to_sm89INS1_16FlashAttnFwdSm80INS1_25CollectiveMainloopFwdSm80ILi4ELi1ELb0EN4cute5tupleIJNS5_1CILi128EEENS7_ILi96EEENS7_ILi64EEEEEELi64ENS_6half_tEfNS_4arch4Sm80ELb0ELb1ELb1ELb0ELb1ELb0ELb1ELb1EEENS1_21CollectiveEpilogueFwdINS6_IJS8_SA_S9_EEENS6_IJNS7_ILi1EEESI_SI_EEESC_SE_Li128ELb0ELb1ELb1ELb0EEENS1_19SingleTileSchedulerILb0ELb1ELb1ELi128EEEEEEEEEvNT_6ParamsE)
        /*01dc*/ 	.word	0x00000000


	//----- nvinfo : EIATTR_MIN_STACK_SIZE
	.align		4
.L_90:
        /*01e0*/ 	.byte	0x04, 0x12
        /*01e2*/ 	.short	(.L_92 - .L_91)
	.align		4
.L_91:
        /*01e4*/ 	.word	index@(_ZN7cutlass13device_kernelIN5flash19enable_sm80_to_sm89INS1_16FlashAttnFwdSm80INS1_25CollectiveMainloopFwdSm80ILi4ELi1ELb0EN4cute5tupleIJNS5_1CILi128EEENS7_ILi80EEENS7_ILi64EEEEEELi64ENS_6half_tEfNS_4arch4Sm80ELb0ELb1ELb1ELb1ELb1ELb0ELb1ELb1EEENS1_21CollectiveEpilogueFwdINS6_IJS8_SA_S9_EEENS6_IJNS7_ILi1EEESI_SI_EEESC_SE_Li128ELb1ELb1ELb1ELb0EEENS1_36VarlenDynamicPersistentTileSchedulerILi128ELi80ELi128ELi128ELb1ELb1ELb0ELb1ELb0ELb1EEEEEEEEEvNT_6ParamsE)
        /*01e8*/ 	.word	0x00000000


	//----- nvinfo : EIATTR_MIN_STACK_SIZE
	.align		4
.L_92:
        /*01ec*/ 	.byte	0x04, 0x12
        /*01ee*/ 	.short	(.L_94 - .L_93)
	.align		4
.L_93:
        /*01f0*/ 	.word	index@(_ZN7cutlass13device_kernelIN5flash19enable_sm80_to_sm89INS1_16FlashAttnFwdSm80INS1_25CollectiveMainloopFwdSm80ILi4ELi1ELb0EN4cute5tupleIJNS5_1CILi128EEENS7_ILi80EEENS7_ILi64EEEEEELi64ENS_6half_tEfNS_4arch4Sm80ELb0ELb1ELb1ELb1ELb1ELb1ELb1ELb1EEENS1_21CollectiveEpilogueFwdINS6_IJS8_SA_S9_EEENS6_IJNS7_ILi1EEESI_SI_EEESC_SE_Li128ELb1ELb1ELb1ELb0EEENS1_36VarlenDynamicPersistentTileSchedulerILi128ELi80ELi128ELi128ELb1ELb1ELb0ELb1ELb0ELb1EEEEEEEEEvNT_6ParamsE)
        /*01f4*/ 	.word	0x00000000


	//----- nvinfo : EIATTR_MIN_STACK_SIZE
	.align		4
.L_94:
        /*01f8*/ 	.byte	0x04, 0x12
        /*01fa*/ 	.short	(.L_96 - .L_95)
	.align		4
.L_95:
        /*01fc*/ 	.word	index@(_ZN7cutlass13device_kernelIN5flash19enable_sm80_to_sm89INS1_16FlashAttnFwdSm80INS1_25CollectiveMainloopFwdSm80ILi4ELi1ELb0EN4cute5tupleIJNS5_1CILi128EEENS7_ILi112EEENS7_ILi64EEEEEELi64ENS_6half_tEfNS_4arch4Sm80ELb1ELb0ELb1ELb0ELb1ELb0ELb1ELb1EEENS1_21CollectiveEpilogueFwdINS6_IJS8_SA_S9_EEENS6_IJNS7_ILi1EEESI_SI_EEESC_SE_Li128ELb0ELb1ELb1ELb0EEENS1_30DynamicPersistentTileSchedulerILi128ELi128ELb1ELb1ELb0EEEEEEEEEvNT_6ParamsE)
        /*0200*/ 	.word	0x00000000


	//----- nvinfo : EIATTR_MIN_STACK_SIZE
	.align		4
.L_96:
        /*0204*/ 	.byte	0x04, 0x12
        /*0206*/ 	.short	(.L_98 - .L_97)
	.align		4
.L_97:
        /*0208*/ 	.word	index@(_ZN7cutlass13device_kernelIN5flash19enable_sm80_to_sm89INS1_16FlashAttnFwdSm80INS1_25CollectiveMainloopFwdSm80ILi4ELi1ELb0EN4cute5tupleIJNS5_1CILi128EEENS7_ILi80EEENS7_ILi64EEEEEELi64ENS_6half_tEfNS_4arch4Sm80ELb1ELb0ELb1ELb1ELb1ELb0ELb1ELb1EEENS1_21CollectiveEpilogueFwdINS6_IJS8_SA_S9_EEENS6_IJNS7_ILi1EEESI_SI_EEESC_SE_Li128ELb1ELb1ELb1ELb0EEENS1_36VarlenDynamicPersistentTileSchedulerILi128ELi80ELi128ELi128ELb1ELb1ELb0ELb1ELb1ELb1EEEEEEEEEvNT_6ParamsE)
        /*020c*/ 	.word	0x00000000


	//----- nvinfo : EIATTR_MIN_STACK_SIZE
	.align		4
.L_98:
        /*0210*/ 	.byte	0x04, 0x12
        /*0212*/ 	.short	(.L_100 - .L_99)
	.align		4
.L_99:
        /*0214*/ 	.word	index@(_ZN7cutlass13device_kernelIN5flash19enable_sm80_to_sm89INS1_16FlashAttnFwdSm80INS1_25CollectiveMainloopFwdSm80ILi4ELi1ELb0EN4cute5tupleIJNS5_1CILi128EEENS7_ILi80EEENS7_ILi64EEEEEELi64ENS_6half_tEfNS_4arch4Sm80ELb1ELb0ELb1ELb1ELb1ELb1ELb1ELb1EEENS1_21CollectiveEpilogueFwdINS6_IJS8_SA_S9_EEENS6_IJNS7_ILi1EEESI_SI_EEESC_SE_Li128ELb1ELb1ELb1ELb0EEENS1_36VarlenDynamicPersistentTileSchedulerILi128ELi80ELi128ELi128ELb1ELb1ELb0ELb1ELb1ELb1EEEEEEEEEvNT_6ParamsE)
        /*0218*/ 	.word	0x00000000


	//----- nvinfo : EIATTR_MIN_STACK_SIZE
	.align		4
.L_100:
        /*021c*/ 	.byte	0x04, 0x12
        /*021e*/ 	.short	(.L_102 - .L_101)
	.align		4
.L_101:
        /*0220*/ 	.word	index@(_ZN7cutlass13device_kernelIN5flash19enable_sm80_to_sm89INS1_16FlashAttnFwdSm80INS1_25CollectiveMainloopFwdSm80ILi4ELi1ELb0EN4cute5tupleIJNS5_1CILi128EEENS7_ILi112EEENS7_ILi64EEEEEELi64ENS_6half_tEfNS_4arch4Sm80ELb0ELb0ELb0ELb0ELb1ELb0ELb1ELb1EEENS1_21CollectiveEpilogueFwdINS6_IJS8_SA_S9_EEENS6_IJNS7_ILi1EEESI_SI_EEESC_SE_Li128ELb0ELb1ELb1ELb0EEENS1_19SingleTileSchedulerILb0ELb1ELb1ELi128EEEEEEEEEvNT_6ParamsE)
        /*0224*/ 	.word	0x00000000


	//----- nvinfo : EIATTR_MIN_STACK_SIZE
	.align		4
.L_102:
        /*0228*/ 	.byte	0x04, 0x12
        /*022a*/ 	.short	(.L_104 - .L_103)
	.align		4
.L_103:
        /*022c*/ 	.word	index@(_ZN7cutlass13device_kernelIN5flash19enable_sm80_to_sm89INS1_16FlashAttnFwdSm80INS1_25CollectiveMainloopFwdSm80ILi4ELi1ELb0EN4cute5tupleIJNS5_1CILi128EEENS7_ILi80EEENS7_ILi64EEEEEELi64ENS_6half_tEfNS_4arch4Sm80ELb0ELb0ELb0ELb1ELb1ELb0ELb1ELb1EEENS1_21CollectiveEpilogueFwdINS6_IJS8_SA_S9_EEENS6_IJNS7_ILi1EEESI_SI_EEESC_SE_Li128ELb1ELb1ELb1ELb0EEENS1_36VarlenDynamicPersistentTileSchedulerILi128ELi80ELi128ELi128ELb1ELb1ELb0ELb0ELb1ELb1EEEEEEEEEvNT_6ParamsE)
        /*0230*/ 	.word	0x00000000


	//----- nvinfo : EIATTR_MIN_STACK_SIZE
	.align		4
.L_104:
        /*0234*/ 	.byte	0x04, 0x12
        /*0236*/ 	.short	(.L_106 - .L_105)
	.align		4
.L_105:
        /*0238*/ 	.word	index@(_ZN7cutlass13device_kernelIN5flash19enable_sm80_to_sm89INS1_16FlashAttnFwdSm80INS1_25CollectiveMainloopFwdSm80ILi4ELi1ELb0EN4cute5tupleIJNS5_1CILi128EEENS7_ILi80EEENS7_ILi64EEEEEELi64ENS_6half_tEfNS_4arch4Sm80ELb0ELb0ELb0ELb1ELb1ELb1ELb1ELb1EEENS1_21CollectiveEpilogueFwdINS6_IJS8_SA_S9_EEENS6_IJNS7_ILi1EEESI_SI_EEESC_SE_Li128ELb1ELb1ELb1ELb0EEENS1_36VarlenDynamicPersistentTileSchedulerILi128ELi80ELi128ELi128ELb1ELb1ELb0ELb0ELb1ELb1EEEEEEEEEvNT_6ParamsE)
        /*023c*/ 	.word	0x00000000


	//----- nvinfo : EIATTR_MIN_STACK_SIZE
	.align		4
.L_106:
        /*0240*/ 	.byte	0x04, 0x12
        /*0242*/ 	.short	(.L_108 - .L_107)
	.align		4
.L_107:
        /*0244*/ 	.word	index@(_ZN7cutlass13device_kernelIN5flash19enable_sm80_to_sm89INS1_16FlashAttnFwdSm80INS1_25CollectiveMainloopFwdSm80ILi4ELi1ELb0EN4cute5tupleIJNS5_1CILi128EEENS7_ILi96EEENS7_ILi64EEEEEELi64ENS_6half_tEfNS_4arch4Sm80ELb0ELb1ELb0ELb0ELb1ELb0ELb1ELb1EEENS1_21CollectiveEpilogueFwdINS6_IJS8_SA_S9_EEENS6_IJNS7_ILi1EEESI_SI_EEESC_SE_Li128ELb0ELb1ELb1ELb0EEENS1_19SingleTileSchedulerILb0ELb1ELb1ELi128EEEEEEEEEvNT_6ParamsE)
        /*0248*/ 	.word	0x00000000


	//----- nvinfo : EIATTR_MIN_STACK_SIZE
	.align		4
.L_108:
        /*024c*/ 	.byte	0x04, 0x12
        /*024e*/ 	.short	(.L_110 - .L_109)
	.align		4
.L_109:
        /*0250*/ 	.word	index@(_ZN7cutlass13device_kernelIN5flash19enable_sm80_to_sm89INS1_16FlashAttnFwdSm80INS1_25CollectiveMainloopFwdSm80ILi4ELi1ELb0EN4cute5tupleIJNS5_1CILi128EEENS7_ILi80EEENS7_ILi64EEEEEELi64ENS_6half_tEfNS_4arch4Sm80ELb0ELb1ELb0ELb1ELb1ELb0ELb1ELb1EEENS1_21CollectiveEpilogueFwdINS6_IJS8_SA_S9_EEENS6_IJNS7_ILi1EEESI_SI_EEESC_SE_Li128ELb1ELb1ELb1ELb0EEENS1_36VarlenDynamicPersistentTileSchedulerILi128ELi80ELi128ELi128ELb1ELb1ELb0ELb1ELb0ELb1EEEEEEEEEvNT_6ParamsE)
        /*0254*/ 	.word	0x00000000


	//----- nvinfo : EIATTR_MIN_STACK_SIZE
	.align		4
.L_110:
        /*0258*/ 	.byte	0x04, 0x12
        /*025a*/ 	.short	(.L_112 - .L_111)
	.align		4
.L_111:
        /*025c*/ 	.word	index@(_ZN7cutlass13device_kernelIN5flash19enable_sm80_to_sm89INS1_16FlashAttnFwdSm80INS1_25CollectiveMainloopFwdSm80ILi4ELi1ELb0EN4cute5tupleIJNS5_1CILi128EEENS7_ILi80EEENS7_ILi64EEEEEELi64ENS_6half_tEfNS_4arch4Sm80ELb0ELb1ELb0ELb1ELb1ELb1ELb1ELb1EEENS1_21CollectiveEpilogueFwdINS6_IJS8_SA_S9_EEENS6_IJNS7_ILi1EEESI_SI_EEESC_SE_Li128ELb1ELb1ELb1ELb0EEENS1_36VarlenDynamicPersistentTileSchedulerILi128ELi80ELi128ELi128ELb1ELb1ELb0ELb1ELb0ELb1EEEEEEEEEvNT_6ParamsE)
        /*0260*/ 	.word	0x00000000


	//----- nvinfo : EIATTR_MIN_STACK_SIZE
	.align		4
.L_112:
        /*0264*/ 	.byte	0x04, 0x12
        /*0266*/ 	.short	(.L_114 - .L_113)
	.align		4
.L_113:
        /*0268*/ 	.word	index@(_ZN7cutlass13device_kernelIN5flash19enable_sm80_to_sm89INS1_16FlashAttnFwdSm80INS1_25CollectiveMainloopFwdSm80ILi4ELi1ELb0EN4cute5tupleIJNS5_1CILi128EEENS7_ILi112EEENS7_ILi64EEEEEELi64ENS_6half_tEfNS_4arch4Sm80ELb1ELb0ELb0ELb0ELb1ELb0ELb1ELb1EEENS1_21CollectiveEpilogueFwdINS6_IJS8_SA_S9_EEENS6_IJNS7_ILi1EEESI_SI_EEESC_SE_Li128ELb0ELb1ELb1ELb0EEENS1_30DynamicPersistentTileSchedulerILi128ELi128ELb1ELb1ELb0EEEEEEEEEvNT_6ParamsE)
        /*026c*/ 	.word	0x00000000


	//----- nvinfo : EIATTR_MIN_STACK_SIZE
	.align		4
.L_114:
        /*0270*/ 	.byte	0x04, 0x12
        /*0272*/ 	.short	(.L_116 - .L_115)
	.align		4
.L_115:
        /*0274*/ 	.word	index@(_ZN7cutlass13device_kernelIN5flash19enable_sm80_to_sm89INS1_16FlashAttnFwdSm80INS1_25CollectiveMainloopFwdSm80ILi4ELi1ELb0EN4cute5tupleIJNS5_1CILi128EEENS7_ILi80EEENS7_ILi64EEEEEELi64ENS_6half_tEfNS_4arch4Sm80ELb1ELb0ELb0ELb1ELb1ELb0ELb1ELb1EEENS1_21CollectiveEpilogueFwdINS6_IJS8_SA_S9_EEENS6_IJNS7_ILi1EEESI_SI_EEESC_SE_Li128ELb1ELb1ELb1ELb0EEENS1_36VarlenDynamicPersistentTileSchedulerILi128ELi80ELi128ELi128ELb1ELb1ELb0ELb1ELb1ELb1EEEEEEEEEvNT_6ParamsE)
        /*0278*/ 	.word	0x00000000


	//----- nvinfo : EIATTR_MIN_STACK_SIZE
	.align		4
.L_116:
        /*027c*/ 	.byte	0x04, 0x12
        /*027e*/ 	.short	(.L_118 - .L_117)
	.align		4
.L_117:
        /*0280*/ 	.word	index@(_ZN7cutlass13device_kernelIN5flash19enable_sm80_to_sm89INS1_16FlashAttnFwdSm80INS1_25CollectiveMainloopFwdSm80ILi4ELi1ELb0EN4cute5tupleIJNS5_1CILi128EEENS7_ILi80EEENS7_ILi64EEEEEELi64ENS_6half_tEfNS_4arch4Sm80ELb1ELb0ELb0ELb1ELb1ELb1ELb1ELb1EEENS1_21CollectiveEpilogueFwdINS6_IJS8_SA_S9_EEENS6_IJNS7_ILi1EEESI_SI_EEESC_SE_Li128ELb1ELb1ELb1ELb0EEENS1_36VarlenDynamicPersistentTileSchedulerILi128ELi80ELi128ELi128ELb1ELb1ELb0ELb1ELb1ELb1EEEEEEEEEvNT_6ParamsE)
        /*0284*/ 	.word	0x00000000
.L_118:


//--------------------- .nv.compat                --------------------------
	.section	.nv.compat,"",@"SHT_CUDA_COMPAT_INFO"
	.align	4
        /*0000*/ 	.byte	0x02, 0x09, 0x01, 0x00, 0x02, 0x02, 0x01, 0x00, 0x02, 0x05, 0x05, 0x00, 0x03, 0x07, 0x01, 0x01
        /*0010*/ 	.byte	0x02, 0x03, 0x00, 0x00, 0x02, 0x06, 0x01, 0x00, 0x04, 0x0b, 0x08, 0x00, 0x00, 0x00, 0x00, 0x00
        /*0020*/ 	.byte	0x00, 0x00, 0x00, 0x00


//--------------------- .nv.info._ZN7cutlass13device_kernelIN5flash19enable_sm80_to_sm89INS1_16FlashAttnFwdSm80INS1_25CollectiveMainloopFwdSm80ILi4ELi1ELb0EN4cute5tupleIJNS5_1CILi128EEENS7_ILi112EEENS7_ILi64EEEEEELi64ENS_6half_tEfNS_4arch4Sm80ELb0ELb0ELb1ELb0ELb1ELb0ELb1ELb1EEENS1_21CollectiveEpilogueFwdINS6_IJS8_SA_S9_EEENS6_IJNS7_ILi1EEESI_SI_EEESC_SE_Li128ELb0ELb1ELb1ELb0EEENS1_19SingleTileSchedulerILb0ELb1ELb1ELi128EEEEEEEEEvNT_6ParamsE --------------------------
	.section	.nv.info._ZN7cutlass13device_kernelIN5flash19enable_sm80_to_sm89INS1_16FlashAttnFwdSm80INS1_25CollectiveMainloopFwdSm80ILi4ELi1ELb0EN4cute5tupleIJNS5_1CILi128EEENS7_ILi112EEENS7_ILi64EEEEEELi64ENS_6half_tEfNS_4arch4Sm80ELb0ELb0ELb1ELb0ELb1ELb0ELb1ELb1EEENS1_21CollectiveEpilogueFwdINS6_IJS8_SA_S9_EEENS6_IJNS7_ILi1EEESI_SI_EEESC_SE_Li128ELb0ELb1ELb1ELb0EEENS1_19SingleTileSchedulerILb0ELb1ELb1ELi128EEEEEEEEEvNT_6ParamsE,"",@"SHT_CUDA_INFO"
	.sectionflags	@""
	.align	4


	//----- nvinfo : EIATTR_CUDA_API_VERSION
	.align		4
        /*0000*/ 	.byte	0x04, 0x37
        /*0002*/ 	.short	(.L_120 - .L_119)
.L_119:
        /*0004*/ 	.word	0x00000082


	//----- nvinfo : EIATTR_KPARAM_INFO
	.align		4
.L_120:
        /*0008*/ 	.byte	0x04, 0x17
        /*000a*/ 	.short	(.L_122 - .L_121)
.L_121:
        /*000c*/ 	.word	0x00000000
        /*0010*/ 	.short	0x0000
        /*0012*/ 	.short	0x0000
        /*0014*/ 	.byte	0x00, 0xf0, 0x61, 0x10


	//----- nvinfo : EIATTR_SPARSE_MMA_MASK
	.align		4
.L_122:
        /*0018*/ 	.byte	0x03, 0x50
        /*001a*/ 	.short	0x0000


	//----- nvinfo : EIATTR_MAXREG_COUNT
	.align		4
        /*001c*/ 	.byte	0x03, 0x1b
        /*001e*/ 	.short	0x00ff


	//----- nvinfo : EIATTR_MERCURY_ISA_VERSION
	.align		4
        /*0020*/ 	.byte	0x03, 0x5f
        /*0022*/ 	.short	0x0101


	//----- nvinfo : EIATTR_EXIT_INSTR_OFFSETS
	.align		4
        /*0024*/ 	.byte	0x04, 0x1c
        /*0026*/ 	.short	(.L_124 - .L_123)


	//   ....[0]....
.L_123:
        /*0028*/ 	.word	0x00000010


	//----- nvinfo : EIATTR_MAX_THREADS
	.align		4
.L_124:
        /*002c*/ 	.byte	0x04, 0x05
        /*002e*/ 	.short	(.L_126 - .L_125)
.L_125:
        /*0030*/ 	.word	0x00000080
        /*0034*/ 	.word	0x00000001
        /*0038*/ 	.word	0x00000001


	//----- nvinfo : EIATTR_CBANK_PARAM_SIZE
	.align		4
.L_126:
        /*003c*/ 	.byte	0x03, 0x19
        /*003e*/ 	.short	0x0418


	//----- nvinfo : EIATTR_PARAM_CBANK
	.align		4
        /*0040*/ 	.byte	0x04, 0x0a
        /*0042*/ 	.short	(.L_128 - .L_127)
	.align		4
.L_127:
        /*0044*/ 	.word	index@(.nv.constant0._ZN7cutlass13device_kernelIN5flash19enable_sm80_to_sm89INS1_16FlashAttnFwdSm80INS1_25CollectiveMainloopFwdSm80ILi4ELi1ELb0EN4cute5tupleIJNS5_1CILi128EEENS7_ILi112EEENS7_ILi64EEEEEELi64ENS_6half_tEfNS_4arch4Sm80ELb0ELb0ELb1ELb0ELb1ELb0ELb1ELb1EEENS1_21CollectiveEpilogueFwdINS6_IJS8_SA_S9_EEENS6_IJNS7_ILi1EEESI_SI_EEESC_SE_Li128ELb0ELb1ELb1ELb0EEENS1_19SingleTileSchedulerILb0ELb1ELb1ELi128EEEEEEEEEvNT_6ParamsE)
        /*0048*/ 	.short	0x0210
        /*004a*/ 	.short	0x0418


	//----- nvinfo : EIATTR_SW_WAR
	.align		4
.L_128:
        /*004c*/ 	.byte	0x04, 0x36
        /*004e*/ 	.short	(.L_130 - .L_129)
.L_129:
        /*0050*/ 	.word	0x00000008
.L_130:


//--------------------- .nv.info._ZN7cutlass13device_kernelIN5flash19enable_sm80_to_sm89INS1_16FlashAttnFwdSm80INS1_25CollectiveMainloopFwdSm80ILi4ELi1ELb0EN4cute5tupleIJNS5_1CILi128EEENS7_ILi80EEENS7_ILi64EEEEEELi64ENS_6half_tEfNS_4arch4Sm80ELb0ELb0ELb1ELb1ELb1ELb0ELb1ELb1EEENS1_21CollectiveEpilogueFwdINS6_IJS8_SA_S9_EEENS6_IJNS7_ILi1EEESI_SI_EEESC_SE_Li128ELb1ELb1ELb1ELb0EEENS1_36VarlenDynamicPersistentTileSchedulerILi128ELi80ELi128ELi128ELb1ELb1ELb0ELb0ELb1ELb1EEEEEEEEEvNT_6ParamsE --------------------------
	.section	.nv.info._ZN7cutlass13device_kernelIN5flash19enable_sm80_to_sm89INS1_16FlashAttnFwdSm80INS1_25CollectiveMainloopFwdSm80ILi4ELi1ELb0EN4cute5tupleIJNS5_1CILi128EEENS7_ILi80EEENS7_ILi64EEEEEELi64ENS_6half_tEfNS_4arch4Sm80ELb0ELb0ELb1ELb1ELb1ELb0ELb1ELb1EEENS1_21CollectiveEpilogueFwdINS6_IJS8_SA_S9_EEENS6_IJNS7_ILi1EEESI_SI_EEESC_SE_Li128ELb1ELb1ELb1ELb0EEENS1_36VarlenDynamicPersistentTileSchedulerILi128ELi80ELi128ELi128ELb1ELb1ELb0ELb0ELb1ELb1EEEEEEEEEvNT_6ParamsE,"",@"SHT_CUDA_INFO"
	.sectionflags	@""
	.align	4


	//----- nvinfo : EIATTR_CUDA_API_VERSION
	.align		4
        /*0000*/ 	.byte	0x04, 0x37
        /*0002*/ 	.short	(.L_132 - .L_131)
.L_131:
        /*0004*/ 	.word	0x00000082


	//----- nvinfo : EIATTR_KPARAM_INFO
	.align		4
.L_132:
        /*0008*/ 	.byte	0x04, 0x17
        /*000a*/ 	.short	(.L_134 - .L_133)
.L_133:
        /*000c*/ 	.word	0x00000000
        /*0010*/ 	.short	0x0000
        /*0012*/ 	.short	0x0000
        /*0014*/ 	.byte	0x00, 0xf0, 0xe1, 0x10


	//----- nvinfo : EIATTR_SPARSE_MMA_MASK
	.align		4
.L_134:
        /*0018*/ 	.byte	0x03, 0x50
        /*001a*/ 	.short	0x0000


	//----- nvinfo : EIATTR_MAXREG_COUNT
	.align		4
        /*001c*/ 	.byte	0x03, 0x1b
        /*001e*/ 	.short	0x00ff


	//----- nvinfo : EIATTR_MERCURY_ISA_VERSION
	.align		4
        /*0020*/ 	.byte	0x03, 0x5f
        /*0022*/ 	.short	0x0101


	//----- nvinfo : EIATTR_EXIT_INSTR_OFFSETS
	.align		4
        /*0024*/ 	.byte	0x04, 0x1c
        /*0026*/ 	.short	(.L_136 - .L_135)


	//   ....[0]....
.L_135:
        /*0028*/ 	.word	0x00000010


	//----- nvinfo : EIATTR_MAX_THREADS
	.align		4
.L_136:
        /*002c*/ 	.byte	0x04, 0x05
        /*002e*/ 	.short	(.L_138 - .L_137)
.L_137:
        /*0030*/ 	.word	0x00000080
        /*0034*/ 	.word	0x00000001
        /*0038*/ 	.word	0x00000001


	//----- nvinfo : EIATTR_CBANK_PARAM_SIZE
	.align		4
.L_138:
        /*003c*/ 	.byte	0x03, 0x19
        /*003e*/ 	.short	0x0438


	//----- nvinfo : EIATTR_PARAM_CBANK
	.align		4
        /*0040*/ 	.byte	0x04, 0x0a
        /*0042*/ 	.short	(.L_140 - .L_139)
	.align		4
.L_139:
        /*0044*/ 	.word	index@(.nv.constant0._ZN7cutlass13device_kernelIN5flash19enable_sm80_to_sm89INS1_16FlashAttnFwdSm80INS1_25CollectiveMainloopFwdSm80ILi4ELi1ELb0EN4cute5tupleIJNS5_1CILi128EEENS7_ILi80EEENS7_ILi64EEEEEELi64ENS_6half_tEfNS_4arch4Sm80ELb0ELb0ELb1ELb1ELb1ELb0ELb1ELb1EEENS1_21CollectiveEpilogueFwdINS6_IJS8_SA_S9_EEENS6_IJNS7_ILi1EEESI_SI_EEESC_SE_Li128ELb1ELb1ELb1ELb0EEENS1_36VarlenDynamicPersistentTileSchedulerILi128ELi80ELi128ELi128ELb1ELb1ELb0ELb0ELb1ELb1EEEEEEEEEvNT_6ParamsE)
        /*0048*/ 	.short	0x0210
        /*004a*/ 	.short	0x0438


	//----- nvinfo : EIATTR_SW_WAR
	.align		4
.L_140:
        /*004c*/ 	.byte	0x04, 0x36
        /*004e*/ 	.short	(.L_142 - .L_141)
.L_141:
        /*0050*/ 	.word	0x00000008
.L_142:


//--------------------- .nv.info._ZN7cutlass13device_kernelIN5flash19enable_sm80_to_sm89INS1_16FlashAttnFwdSm80INS1_25CollectiveMainloopFwdSm80ILi4ELi1ELb0EN4cute5tupleIJNS5_1CILi128EEENS7_ILi80EEENS7_ILi64EEEEEELi64ENS_6half_tEfNS_4arch4Sm80ELb0ELb0ELb1ELb1ELb1ELb1ELb1ELb1EEENS1_21CollectiveEpilogueFwdINS6_IJS8_SA_S9_EEENS6_IJNS7_ILi1EEESI_SI_EEESC_SE_Li128ELb1ELb1ELb1ELb0EEENS1_36VarlenDynamicPersistentTileSchedulerILi128ELi80ELi128ELi128ELb1ELb1ELb0ELb0ELb1ELb1EEEEEEEEEvNT_6ParamsE --------------------------
	.section	.nv.info._ZN7cutlass13device_kernelIN5flash19enable_sm80_to_sm89INS1_16FlashAttnFwdSm80INS1_25CollectiveMainloopFwdSm80ILi4ELi1ELb0EN4cute5tupleIJNS5_1CILi128EEENS7_ILi80EEENS7_ILi64EEEEEELi64ENS_6half_tEfNS_4arch4Sm80ELb0ELb0ELb1ELb1ELb1ELb1ELb1ELb1EEENS1_21CollectiveEpilogueFwdINS6_IJS8_SA_S9_EEENS6_IJNS7_ILi1EEESI_SI_EEESC_SE_Li128ELb1ELb1ELb1ELb0EEENS1_36VarlenDynamicPersistentTileSchedulerILi128ELi80ELi128ELi128ELb1ELb1ELb0ELb0ELb1ELb1EEEEEEEEEvNT_6ParamsE,"",@"SHT_CUDA_INFO"
	.sectionflags	@""
	.align	4


	//----- nvinfo : EIATTR_CUDA_API_VERSION
	.align		4
        /*0000*/ 	.byte	0x04, 0x37
        /*0002*/ 	.short	(.L_144 - .L_143)
.L_143:
        /*0004*/ 	.word	0x00000082


	//----- nvinfo : EIATTR_KPARAM_INFO
	.align		4
.L_144:
        /*0008*/ 	.byte	0x04, 0x17
        /*000a*/ 	.short	(.L_146 - .L_145)
.L_145:
        /*000c*/ 	.word	0x00000000
        /*0010*/ 	.short	0x0000
        /*0012*/ 	.short	0x0000
        /*0014*/ 	.byte	0x00, 0xf0, 0xe1, 0x10


	//----- nvinfo : EIATTR_SPARSE_MMA_MASK
	.align		4
.L_146:
        /*0018*/ 	.byte	0x03, 0x50
        /*001a*/ 	.short	0x0000


	//----- nvinfo : EIATTR_MAXREG_COUNT
	.align		4
        /*001c*/ 	.byte	0x03, 0x1b
        /*001e*/ 	.short	0x00ff


	//----- nvinfo : EIATTR_MERCURY_ISA_VERSION
	.align		4
        /*0020*/ 	.byte	0x03, 0x5f
        /*0022*/ 	.short	0x0101


	//----- nvinfo : EIATTR_EXIT_INSTR_OFFSETS
	.align		4
        /*0024*/ 	.byte	0x04, 0x1c
        /*0026*/ 	.short	(.L_148 - .L_147)


	//   ....[0]....
.L_147:
        /*0028*/ 	.word	0x00000010


	//----- nvinfo : EIATTR_MAX_THREADS
	.align		4
.L_148:
        /*002c*/ 	.byte	0x04, 0x05
        /*002e*/ 	.short	(.L_150 - .L_149)
.L_149:
        /*0030*/ 	.word	0x00000080
        /*0034*/ 	.word	0x00000001
        /*0038*/ 	.word	0x00000001


	//----- nvinfo : EIATTR_CBANK_PARAM_SIZE
	.align		4
.L_150:
        /*003c*/ 	.byte	0x03, 0x19
        /*003e*/ 	.short	0x0438


	//----- nvinfo : EIATTR_PARAM_CBANK
	.align		4
        /*0040*/ 	.byte	0x04, 0x0a
        /*0042*/ 	.short	(.L_152 - .L_151)
	.align		4
.L_151:
        /*0044*/ 	.word	index@(.nv.constant0._ZN7cutlass13device_kernelIN5flash19enable_sm80_to_sm89INS1_16FlashAttnFwdSm80INS1_25CollectiveMainloopFwdSm80ILi4ELi1ELb0EN4cute5tupleIJNS5_1CILi128EEENS7_ILi80EEENS7_ILi64EEEEEELi64ENS_6half_tEfNS_4arch4Sm80ELb0ELb0ELb1ELb1ELb1ELb1ELb1ELb1EEENS1_21CollectiveEpilogueFwdINS6_IJS8_SA_S9_EEENS6_IJNS7_ILi1EEESI_SI_EEESC_SE_Li128ELb1ELb1ELb1ELb0EEENS1_36VarlenDynamicPersistentTileSchedulerILi128ELi80ELi128ELi128ELb1ELb1ELb0ELb0ELb1ELb1EEEEEEEEEvNT_6ParamsE)
        /*0048*/ 	.short	0x0210
        /*004a*/ 	.short	0x0438


	//----- nvinfo : EIATTR_SW_WAR
	.align		4
.L_152:
        /*004c*/ 	.byte	0x04, 0x36
        /*004e*/ 	.short	(.L_154 - .L_153)
.L_153:
        /*0050*/ 	.word	0x00000008
.L_154:


//--------------------- .nv.info._ZN7cutlass13device_kernelIN5flash19enable_sm80_to_sm89INS1_16FlashAttnFwdSm80INS1_25CollectiveMainloopFwdSm80ILi4ELi1ELb0EN4cute5tupleIJNS5_1CILi128EEENS7_ILi96EEENS7_ILi64EEEEEELi64ENS_6half_tEfNS_4arch4Sm80ELb0ELb1ELb1ELb0ELb1ELb0ELb1ELb1EEENS1_21CollectiveEpilogueFwdINS6_IJS8_SA_S9_EEENS6_IJNS7_ILi1EEESI_SI_EEESC_SE_Li128ELb0ELb1ELb1ELb0EEENS1_19SingleTileSchedulerILb0ELb1ELb1ELi128EEEEEEEEEvNT_6ParamsE --------------------------
	.section	.nv.info._ZN7cutlass13device_kernelIN5flash19enable_sm80_to_sm89INS1_16FlashAttnFwdSm80INS1_25CollectiveMainloopFwdSm80ILi4ELi1ELb0EN4cute5tupleIJNS5_1CILi128EEENS7_ILi96EEENS7_ILi64EEEEEELi64ENS_6half_tEfNS_4arch4Sm80ELb0ELb1ELb1ELb0ELb1ELb0ELb1ELb1EEENS1_21CollectiveEpilogueFwdINS6_IJS8_SA_S9_EEENS6_IJNS7_ILi1EEESI_SI_EEESC_SE_Li128ELb0ELb1ELb1ELb0EEENS1_19SingleTileSchedulerILb0ELb1ELb1ELi128EEEEEEEEEvNT_6ParamsE,"",@"SHT_CUDA_INFO"
	.sectionflags	@""
	.align	4


	//----- nvinfo : EIATTR_CUDA_API_VERSION
	.align		4
        /*0000*/ 	.byte	0x04, 0x37
        /*0002*/ 	.short	(.L_156 - .L_155)
.L_155:
        /*0004*/ 	.word	0x00000082


	//----- nvinfo : EIATTR_KPARAM_INFO
	.align		4
.L_156:
        /*0008*/ 	.byte	0x04, 0x17
        /*000a*/ 	.short	(.L_158 - .L_157)
.L_157:
        /*000c*/ 	.word	0x00000000
        /*0010*/ 	.short	0x0000
        /*0012*/ 	.short	0x0000
        /*0014*/ 	.byte	0x00, 0xf0, 0x61, 0x10


	//----- nvinfo : EIATTR_SPARSE_MMA_MASK
	.align		4
.L_158:
        /*0018*/ 	.byte	0x03, 0x50
        /*001a*/ 	.short	0x0000


	//----- nvinfo : EIATTR_MAXREG_COUNT
	.align		4
        /*001c*/ 	.byte	0x03, 0x1b
        /*001e*/ 	.short	0x00ff


	//----- nvinfo : EIATTR_MERCURY_ISA_VERSION
	.align		4
        /*0020*/ 	.byte	0x03, 0x5f
        /*0022*/ 	.short	0x0101


	//----- nvinfo : EIATTR_EXIT_INSTR_OFFSETS
	.align		4
        /*0024*/ 	.byte	0x04, 0x1c
        /*0026*/ 	.short	(.L_160 - .L_159)


	//   ....[0]....
.L_159:
        /*0028*/ 	.word	0x00000010


	//----- nvinfo : EIATTR_MAX_THREADS
	.align		4
.L_160:
        /*002c*/ 	.byte	0x04, 0x05
        /*002e*/ 	.short	(.L_162 - .L_161)
.L_161:
        /*0030*/ 	.word	0x00000080
        /*0034*/ 	.word	0x00000001
        /*0038*/ 	.word	0x00000001


	//----- nvinfo : EIATTR_CBANK_PARAM_SIZE
	.align		4
.L_162:
        /*003c*/ 	.byte	0x03, 0x19
        /*003e*/ 	.short	0x0418


	//----- nvinfo : EIATTR_PARAM_CBANK
	.align		4
        /*0040*/ 	.byte	0x04, 0x0a
        /*0042*/ 	.short	(.L_164 - .L_163)
	.align		4
.L_163:
        /*0044*/ 	.word	index@(.nv.constant0._ZN7cutlass13device_kernelIN5flash19enable_sm80_to_sm89INS1_16FlashAttnFwdSm80INS1_25CollectiveMainloopFwdSm80ILi4ELi1ELb0EN4cute5tupleIJNS5_1CILi128EEENS7_ILi96EEENS7_ILi64EEEEEELi64ENS_6half_tEfNS_4arch4Sm80ELb0ELb1ELb1ELb0ELb1ELb0ELb1ELb1EEENS1_21CollectiveEpilogueFwdINS6_IJS8_SA_S9_EEENS6_IJNS7_ILi1EEESI_SI_EEESC_SE_Li128ELb0ELb1ELb1ELb0EEENS1_19SingleTileSchedulerILb0ELb1ELb1ELi128EEEEEEEEEvNT_6ParamsE)
        /*0048*/ 	.short	0x0210
        /*004a*/ 	.short	0x0418


	//----- nvinfo : EIATTR_SW_WAR
	.align		4
.L_164:
        /*004c*/ 	.byte	0x04, 0x36
        /*004e*/ 	.short	(.L_166 - .L_165)
.L_165:
        /*0050*/ 	.word	0x00000008
.L_166:


//--------------------- .nv.info._ZN7cutlass13device_kernelIN5flash19enable_sm80_to_sm89INS1_16FlashAttnFwdSm80INS1_25CollectiveMainloopFwdSm80ILi4ELi1ELb0EN4cute5tupleIJNS5_1CILi128EEENS7_ILi80EEENS7_ILi64EEEEEELi64ENS_6half_tEfNS_4arch4Sm80ELb0ELb1ELb1ELb1ELb1ELb0ELb1ELb1EEENS1_21CollectiveEpilogueFwdINS6_IJS8_SA_S9_EEENS6_IJNS7_ILi1EEESI_SI_EEESC_SE_Li128ELb1ELb1ELb1ELb0EEENS1_36VarlenDynamicPersistentTileSchedulerILi128ELi80ELi128ELi128ELb1ELb1ELb0ELb1ELb0ELb1EEEEEEEEEvNT_6ParamsE --------------------------
	.section	.nv.info._ZN7cutlass13device_kernelIN5flash19enable_sm80_to_sm89INS1_16FlashAttnFwdSm80INS1_25CollectiveMainloopFwdSm80ILi4ELi1ELb0EN4cute5tupleIJNS5_1CILi128EEENS7_ILi80EEENS7_ILi64EEEEEELi64ENS_6half_tEfNS_4arch4Sm80ELb0ELb1ELb1ELb1ELb1ELb0ELb1ELb1EEENS1_21CollectiveEpilogueFwdINS6_IJS8_SA_S9_EEENS6_IJNS7_ILi1EEESI_SI_EEESC_SE_Li128ELb1ELb1ELb1ELb0EEENS1_36VarlenDynamicPersistentTileSchedulerILi128ELi80ELi128ELi128ELb1ELb1ELb0ELb1ELb0ELb1EEEEEEEEEvNT_6ParamsE,"",@"SHT_CUDA_INFO"
	.sectionflags	@""
	.align	4


	//----- nvinfo : EIATTR_CUDA_API_VERSION
	.align		4
        /*0000*/ 	.byte	0x04, 0x37
        /*0002*/ 	.short	(.L_168 - .L_167)
.L_167:
        /*0004*/ 	.word	0x00000082


	//----- nvinfo : EIATTR_KPARAM_INFO
	.align		4
.L_168:
        /*0008*/ 	.byte	0x04, 0x17
        /*000a*/ 	.short	(.L_170 - .L_169)
.L_169:
        /*000c*/ 	.word	0x00000000
        /*0010*/ 	.short	0x0000
        /*0012*/ 	.short	0x0000
        /*0014*/ 	.byte	0x00, 0xf0, 0xe1, 0x10


	//----- nvinfo : EIATTR_SPARSE_MMA_MASK
	.align		4
.L_170:
        /*0018*/ 	.byte	0x03, 0x50
        /*001a*/ 	.short	0x0000


	//----- nvinfo : EIATTR_MAXREG_COUNT
	.align		4
        /*001c*/ 	.byte	0x03, 0x1b
        /*001e*/ 	.short	0x00ff


	//----- nvinfo : EIATTR_MERCURY_ISA_VERSION
	.align		4
        /*0020*/ 	.byte	0x03, 0x5f
        /*0022*/ 	.short	0x0101


	//----- nvinfo : EIATTR_EXIT_INSTR_OFFSETS
	.align		4
        /*0024*/ 	.byte	0x04, 0x1c
        /*0026*/ 	.short	(.L_172 - .L_171)


	//   ....[0]....
.L_171:
        /*0028*/ 	.word	0x00000010


	//----- nvinfo : EIATTR_MAX_THREADS
	.align		4
.L_172:
        /*002c*/ 	.byte	0x04, 0x05
        /*002e*/ 	.short	(.L_174 - .L_173)
.L_173:
        /*0030*/ 	.word	0x00000080
        /*0034*/ 	.word	0x00000001
        /*0038*/ 	.word	0x00000001


	//----- nvinfo : EIATTR_CBANK_PARAM_SIZE
	.align		4
.L_174:
        /*003c*/ 	.byte	0x03, 0x19
        /*003e*/ 	.short	0x0438


	//----- nvinfo : EIATTR_PARAM_CBANK
	.align		4
        /*0040*/ 	.byte	0x04, 0x0a
        /*0042*/ 	.short	(.L_176 - .L_175)
	.align		4
.L_175:
        /*0044*/ 	.word	index@(.nv.constant0._ZN7cutlass13device_kernelIN5flash19enable_sm80_to_sm89INS1_16FlashAttnFwdSm80INS1_25CollectiveMainloopFwdSm80ILi4ELi1ELb0EN4cute5tupleIJNS5_1CILi128EEENS7_ILi80EEENS7_ILi64EEEEEELi64ENS_6half_tEfNS_4arch4Sm80ELb0ELb1ELb1ELb1ELb1ELb0ELb1ELb1EEENS1_21CollectiveEpilogueFwdINS6_IJS8_SA_S9_EEENS6_IJNS7_ILi1EEESI_SI_EEESC_SE_Li128ELb1ELb1ELb1ELb0EEENS1_36VarlenDynamicPersistentTileSchedulerILi128ELi80ELi128ELi128ELb1ELb1ELb0ELb1ELb0ELb1EEEEEEEEEvNT_6ParamsE)
        /*0048*/ 	.short	0x0210
        /*004a*/ 	.short	0x0438


	//----- nvinfo : EIATTR_SW_WAR
	.align		4
.L_176:
        /*004c*/ 	.byte	0x04, 0x36
        /*004e*/ 	.short	(.L_178 - .L_177)
.L_177:
        /*0050*/ 	.word	0x00000008
.L_178:


//--------------------- .nv.info._ZN7cutlass13device_kernelIN5flash19enable_sm80_to_sm89INS1_16FlashAttnFwdSm80INS1_25CollectiveMainloopFwdSm80ILi4ELi1ELb0EN4cute5tupleIJNS5_1CILi128EEENS7_ILi80EEENS7_ILi64EEEEEELi64ENS_6half_tEfNS_4arch4Sm80ELb0ELb1ELb1ELb1ELb1ELb1ELb1ELb1EEENS1_21CollectiveEpilogueFwdINS6_IJS8_SA_S9_EEENS6_IJNS7_ILi1EEESI_SI_EEESC_SE_Li128ELb1ELb1ELb1ELb0EEENS1_36VarlenDynamicPersistentTileSchedulerILi128ELi80ELi128ELi128ELb1ELb1ELb0ELb1ELb0ELb1EEEEEEEEEvNT_6ParamsE --------------------------
	.section	.nv.info._ZN7cutlass13device_kernelIN5flash19enable_sm80_to_sm89INS1_16FlashAttnFwdSm80INS1_25CollectiveMainloopFwdSm80ILi4ELi1ELb0EN4cute5tupleIJNS5_1CILi128EEENS7_ILi80EEENS7_ILi64EEEEEELi64ENS_6half_tEfNS_4arch4Sm80ELb0ELb1ELb1ELb1ELb1ELb1ELb1ELb1EEENS1_21CollectiveEpilogueFwdINS6_IJS8_SA_S9_EEENS6_IJNS7_ILi1EEESI_SI_EEESC_SE_Li128ELb1ELb1ELb1ELb0EEENS1_36VarlenDynamicPersistentTileSchedulerILi128ELi80ELi128ELi128ELb1ELb1ELb0ELb1ELb0ELb1EEEEEEEEEvNT_6ParamsE,"",@"SHT_CUDA_INFO"
	.sectionflags	@""
	.align	4


	//----- nvinfo : EIATTR_CUDA_API_VERSION
	.align		4
        /*0000*/ 	.byte	0x04, 0x37
        /*0002*/ 	.short	(.L_180 - .L_179)
.L_179:
        /*0004*/ 	.word	0x00000082


	//----- nvinfo : EIATTR_KPARAM_INFO
	.align		4
.L_180:
        /*0008*/ 	.byte	0x04, 0x17
        /*000a*/ 	.short	(.L_182 - .L_181)
.L_181:
        /*000c*/ 	.word	0x00000000
        /*0010*/ 	.short	0x0000
        /*0012*/ 	.short	0x0000
        /*0014*/ 	.byte	0x00, 0xf0, 0xe1, 0x10


	//----- nvinfo : EIATTR_SPARSE_MMA_MASK
	.align		4
.L_182:
        /*0018*/ 	.byte	0x03, 0x50
        /*001a*/ 	.short	0x0000


	//----- nvinfo : EIATTR_MAXREG_COUNT
	.align		4
        /*001c*/ 	.byte	0x03, 0x1b
        /*001e*/ 	.short	0x00ff


	//----- nvinfo : EIATTR_MERCURY_ISA_VERSION
	.align		4
        /*0020*/ 	.byte	0x03, 0x5f
        /*0022*/ 	.short	0x0101


	//----- nvinfo : EIATTR_EXIT_INSTR_OFFSETS
	.align		4
        /*0024*/ 	.byte	0x04, 0x1c
        /*0026*/ 	.short	(.L_184 - .L_183)


	//   ....[0]....
.L_183:
        /*0028*/ 	.word	0x00000010


	//----- nvinfo : EIATTR_MAX_THREADS
	.align		4
.L_184:
        /*002c*/ 	.byte	0x04, 0x05
        /*002e*/ 	.short	(.L_186 - .L_185)
.L_185:
        /*0030*/ 	.word	0x00000080
        /*0034*/ 	.word	0x00000001
        /*0038*/ 	.word	0x00000001


	//----- nvinfo : EIATTR_CBANK_PARAM_SIZE
	.align		4
.L_186:
        /*003c*/ 	.byte	0x03, 0x19
        /*003e*/ 	.short	0x0438


	//----- nvinfo : EIATTR_PARAM_CBANK
	.align		4
        /*0040*/ 	.byte	0x04, 0x0a
        /*0042*/ 	.short	(.L_188 - .L_187)
	.align		4
.L_187:
        /*0044*/ 	.word	index@(.nv.constant0._ZN7cutlass13device_kernelIN5flash19enable_sm80_to_sm89INS1_16FlashAttnFwdSm80INS1_25CollectiveMainloopFwdSm80ILi4ELi1ELb0EN4cute5tupleIJNS5_1CILi128EEENS7_ILi80EEENS7_ILi64EEEEEELi64ENS_6half_tEfNS_4arch4Sm80ELb0ELb1ELb1ELb1ELb1ELb1ELb1ELb1EEENS1_21CollectiveEpilogueFwdINS6_IJS8_SA_S9_EEENS6_IJNS7_ILi1EEESI_SI_EEESC_SE_Li128ELb1ELb1ELb1ELb0EEENS1_36VarlenDynamicPersistentTileSchedulerILi128ELi80ELi128ELi128ELb1ELb1ELb0ELb1ELb0ELb1EEEEEEEEEvNT_6ParamsE)
        /*0048*/ 	.short	0x0210
        /*004a*/ 	.short	0x0438


	//----- nvinfo : EIATTR_SW_WAR
	.align		4
.L_188:
        /*004c*/ 	.byte	0x04, 0x36
        /*004e*/ 	.short	(.L_190 - .L_189)
.L_189:
        /*0050*/ 	.word	0x00000008
.L_190:


//--------------------- .nv.info._ZN7cutlass13device_kernelIN5flash19enable_sm80_to_sm89INS1_16FlashAttnFwdSm80INS1_25CollectiveMainloopFwdSm80ILi4ELi1ELb0EN4cute5tupleIJNS5_1CILi128EEENS7_ILi112EEENS7_ILi64EEEEEELi64ENS_6half_tEfNS_4arch4Sm80ELb1ELb0ELb1ELb0ELb1ELb0ELb1ELb1EEENS1_21CollectiveEpilogueFwdINS6_IJS8_SA_S9_EEENS6_IJNS7_ILi1EEESI_SI_EEESC_SE_Li128ELb0ELb1ELb1ELb0EEENS1_30DynamicPersistentTileSchedulerILi128ELi128ELb1ELb1ELb0EEEEEEEEEvNT_6ParamsE --------------------------
	.section	.nv.info._ZN7cutlass13device_kernelIN5flash19enable_sm80_to_sm89INS1_16FlashAttnFwdSm80INS1_25CollectiveMainloopFwdSm80ILi4ELi1ELb0EN4cute5tupleIJNS5_1CILi128EEENS7_ILi112EEENS7_ILi64EEEEEELi64ENS_6half_tEfNS_4arch4Sm80ELb1ELb0ELb1ELb0ELb1ELb0ELb1ELb1EEENS1_21CollectiveEpilogueFwdINS6_IJS8_SA_S9_EEENS6_IJNS7_ILi1EEESI_SI_EEESC_SE_Li128ELb0ELb1ELb1ELb0EEENS1_30DynamicPersistentTileSchedulerILi128ELi128ELb1ELb1ELb0EEEEEEEEEvNT_6ParamsE,"",@"SHT_CUDA_INFO"
	.sectionflags	@""
	.align	4


	//----- nvinfo : EIATTR_CUDA_API_VERSION
	.align		4
        /*0000*/ 	.byte	0x04, 0x37
        /*0002*/ 	.short	(.L_192 - .L_191)
.L_191:
        /*0004*/ 	.word	0x00000082


	//----- nvinfo : EIATTR_KPARAM_INFO
	.align		4
.L_192:
        /*0008*/ 	.byte	0x04, 0x17
        /*000a*/ 	.short	(.L_194 - .L_193)
.L_193:
        /*000c*/ 	.word	0x00000000
        /*0010*/ 	.short	0x0000
        /*0012*/ 	.short	0x0000
        /*0014*/ 	.byte	0x00, 0xf0, 0xa1, 0x10


	//----- nvinfo : EIATTR_SPARSE_MMA_MASK
	.align		4
.L_194:
        /*0018*/ 	.byte	0x03, 0x50
        /*001a*/ 	.short	0x0000


	//----- nvinfo : EIATTR_MAXREG_COUNT
	.align		4
        /*001c*/ 	.byte	0x03, 0x1b
        /*001e*/ 	.short	0x00ff


	//----- nvinfo : EIATTR_MERCURY_ISA_VERSION
	.align		4
        /*0020*/ 	.byte	0x03, 0x5f
        /*0022*/ 	.short	0x0101


	//----- nvinfo : EIATTR_EXIT_INSTR_OFFSETS
	.align		4
        /*0024*/ 	.byte	0x04, 0x1c
        /*0026*/ 	.short	(.L_196 - .L_195)


	//   ....[0]....
.L_195:
        /*0028*/ 	.word	0x00000010


	//----- nvinfo : EIATTR_MAX_THREADS
	.align		4
.L_196:
        /*002c*/ 	.byte	0x04, 0x05
        /*002e*/ 	.short	(.L_198 - .L_197)
.L_197:
        /*0030*/ 	.word	0x00000080
        /*0034*/ 	.word	0x00000001
        /*0038*/ 	.word	0x00000001


	//----- nvinfo : EIATTR_CBANK_PARAM_SIZE
	.align		4
.L_198:
        /*003c*/ 	.byte	0x03, 0x19
        /*003e*/ 	.short	0x0428


	//----- nvinfo : EIATTR_PARAM_CBANK
	.align		4
        /*0040*/ 	.byte	0x04, 0x0a
        /*0042*/ 	.short	(.L_200 - .L_199)
	.align		4
.L_199:
        /*0044*/ 	.word	index@(.nv.constant0._ZN7cutlass13device_kernelIN5flash19enable_sm80_to_sm89INS1_16FlashAttnFwdSm80INS1_25CollectiveMainloopFwdSm80ILi4ELi1ELb0EN4cute5tupleIJNS5_1CILi128EEENS7_ILi112EEENS7_ILi64EEEEEELi64ENS_6half_tEfNS_4arch4Sm80ELb1ELb0ELb1ELb0ELb1ELb0ELb1ELb1EEENS1_21CollectiveEpilogueFwdINS6_IJS8_SA_S9_EEENS6_IJNS7_ILi1EEESI_SI_EEESC_SE_Li128ELb0ELb1ELb1ELb0EEENS1_30DynamicPersistentTileSchedulerILi128ELi128ELb1ELb1ELb0EEEEEEEEEvNT_6ParamsE)
        /*0048*/ 	.short	0x0210
        /*004a*/ 	.short	0x0428


	//----- nvinfo : EIATTR_SW_WAR
	.align		4
.L_200:
        /*004c*/ 	.byte	0x04, 0x36
        /*004e*/ 	.short	(.L_202 - .L_201)
.L_201:
        /*0050*/ 	.word	0x00000008
.L_202:


//--------------------- .nv.info._ZN7cutlass13device_kernelIN5flash19enable_sm80_to_sm89INS1_16FlashAttnFwdSm80INS1_25CollectiveMainloopFwdSm80ILi4ELi1ELb0EN4cute5tupleIJNS5_1CILi128EEENS7_ILi80EEENS7_ILi64EEEEEELi64ENS_6half_tEfNS_4arch4Sm80ELb1ELb0ELb1ELb1ELb1ELb0ELb1ELb1EEENS1_21CollectiveEpilogueFwdINS6_IJS8_SA_S9_EEENS6_IJNS7_ILi1EEESI_SI_EEESC_SE_Li128ELb1ELb1ELb1ELb0EEENS1_36VarlenDynamicPersistentTileSchedulerILi128ELi80ELi128ELi128ELb1ELb1ELb0ELb1ELb1ELb1EEEEEEEEEvNT_6ParamsE --------------------------
	.section	.nv.info._ZN7cutlass13device_kernelIN5flash19enable_sm80_to_sm89INS1_16FlashAttnFwdSm80INS1_25CollectiveMainloopFwdSm80ILi4ELi1ELb0EN4cute5tupleIJNS5_1CILi128EEENS7_ILi80EEENS7_ILi64EEEEEELi64ENS_6half_tEfNS_4arch4Sm80ELb1ELb0ELb1ELb1ELb1ELb0ELb1ELb1EEENS1_21CollectiveEpilogueFwdINS6_IJS8_SA_S9_EEENS6_IJNS7_ILi1EEESI_SI_EEESC_SE_Li128ELb1ELb1ELb1ELb0EEENS1_36VarlenDynamicPersistentTileSchedulerILi128ELi80ELi128ELi128ELb1ELb1ELb0ELb1ELb1ELb1EEEEEEEEEvNT_6ParamsE,"",@"SHT_CUDA_INFO"
	.sectionflags	@""
	.align	4


	//----- nvinfo : EIATTR_CUDA_API_VERSION
	.align		4
        /*0000*/ 	.byte	0x04, 0x37
        /*0002*/ 	.short	(.L_204 - .L_203)
.L_203:
        /*0004*/ 	.word	0x00000082


	//----- nvinfo : EIATTR_KPARAM_INFO
	.align		4
.L_204:
        /*0008*/ 	.byte	0x04, 0x17
        /*000a*/ 	.short	(.L_206 - .L_205)
.L_205:
        /*000c*/ 	.word	0x00000000
        /*0010*/ 	.short	0x0000
        /*0012*/ 	.short	0x0000
        /*0014*/ 	.byte	0x00, 0xf0, 0xe1, 0x10


	//----- nvinfo : EIATTR_SPARSE_MMA_MASK
	.align		4
.L_206:
        /*0018*/ 	.byte	0x03, 0x50
        /*001a*/ 	.short	0x0000


	//----- nvinfo : EIATTR_MAXREG_COUNT
	.align		4
        /*001c*/ 	.byte	0x03, 0x1b
        /*001e*/ 	.short	0x00ff


	//----- nvinfo : EIATTR_MERCURY_ISA_VERSION
	.align		4
        /*0020*/ 	.byte	0x03, 0x5f
        /*0022*/ 	.short	0x0101


	//----- nvinfo : EIATTR_EXIT_INSTR_OFFSETS
	.align		4
        /*0024*/ 	.byte	0x04, 0x1c
        /*0026*/ 	.short	(.L_208 - .L_207)


	//   ....[0]....
.L_207:
        /*0028*/ 	.word	0x00000010


	//----- nvinfo : EIATTR_MAX_THREADS
	.align		4
.L_208:
        /*002c*/ 	.byte	0x04, 0x05
        /*002e*/ 	.short	(.L_210 - .L_209)
.L_209:
        /*0030*/ 	.word	0x00000080
        /*0034*/ 	.word	0x00000001
        /*0038*/ 	.word	0x00000001


	//----- nvinfo : EIATTR_CBANK_PARAM_SIZE
	.align		4
.L_210:
        /*003c*/ 	.byte	0x03, 0x19
        /*003e*/ 	.short	0x0438


	//----- nvinfo : EIATTR_PARAM_CBANK
	.align		4
        /*0040*/ 	.byte	0x04, 0x0a
        /*0042*/ 	.short	(.L_212 - .L_211)
	.align		4
.L_211:
        /*0044*/ 	.word	index@(.nv.constant0._ZN7cutlass13device_kernelIN5flash19enable_sm80_to_sm89INS1_16FlashAttnFwdSm80INS1_25CollectiveMainloopFwdSm80ILi4ELi1ELb0EN4cute5tupleIJNS5_1CILi128EEENS7_ILi80EEENS7_ILi64EEEEEELi64ENS_6half_tEfNS_4arch4Sm80ELb1ELb0ELb1ELb1ELb1ELb0ELb1ELb1EEENS1_21CollectiveEpilogueFwdINS6_IJS8_SA_S9_EEENS6_IJNS7_ILi1EEESI_SI_EEESC_SE_Li128ELb1ELb1ELb1ELb0EEENS1_36VarlenDynamicPersistentTileSchedulerILi128ELi80ELi128ELi128ELb1ELb1ELb0ELb1ELb1ELb1EEEEEEEEEvNT_6ParamsE)
        /*0048*/ 	.short	0x0210
        /*004a*/ 	.short	0x0438


	//----- nvinfo : EIATTR_SW_WAR
	.align		4
.L_212:
        /*004c*/ 	.byte	0x04, 0x36
        /*004e*/ 	.short	(.L_214 - .L_213)
.L_213:
        /*0050*/ 	.word	0x00000008
.L_214:


//--------------------- .nv.info._ZN7cutlass13device_kernelIN5flash19enable_sm80_to_sm89INS1_16FlashAttnFwdSm80INS1_25CollectiveMainloopFwdSm80ILi4ELi1ELb0EN4cute5tupleIJNS5_1CILi128EEENS7_ILi80EEENS7_ILi64EEEEEELi64ENS_6half_tEfNS_4arch4Sm80ELb1ELb0ELb1ELb1ELb1ELb1ELb1ELb1EEENS1_21CollectiveEpilogueFwdINS6_IJS8_SA_S9_EEENS6_IJNS7_ILi1EEESI_SI_EEESC_SE_Li128ELb1ELb1ELb1ELb0EEENS1_36VarlenDynamicPersistentTileSchedulerILi128ELi80ELi128ELi128ELb1ELb1ELb0ELb1ELb1ELb1EEEEEEEEEvNT_6ParamsE --------------------------
	.section	.nv.info._ZN7cutlass13device_kernelIN5flash19enable_sm80_to_sm89INS1_16FlashAttnFwdSm80INS1_25CollectiveMainloopFwdSm80ILi4ELi1ELb0EN4cute5tupleIJNS5_1CILi128EEENS7_ILi80EEENS7_ILi64EEEEEELi64ENS_6half_tEfNS_4arch4Sm80ELb1ELb0ELb1ELb1ELb1ELb1ELb1ELb1EEENS1_21CollectiveEpilogueFwdINS6_IJS8_SA_S9_EEENS6_IJNS7_ILi1EEESI_SI_EEESC_SE_Li128ELb1ELb1ELb1ELb0EEENS1_36VarlenDynamicPersistentTileSchedulerILi128ELi80ELi128ELi128ELb1ELb1ELb0ELb1ELb1ELb1EEEEEEEEEvNT_6ParamsE,"",@"SHT_CUDA_INFO"
	.sectionflags	@""
	.align	4


	//----- nvinfo : EIATTR_CUDA_API_VERSION
	.align		4
        /*0000*/ 	.byte	0x04, 0x37
        /*0002*/ 	.short	(.L_216 - .L_215)
.L_215:
        /*0004*/ 	.word	0x00000082


	//----- nvinfo : EIATTR_KPARAM_INFO
	.align		4
.L_216:
        /*0008*/ 	.byte	0x04, 0x17
        /*000a*/ 	.short	(.L_218 - .L_217)
.L_217:
        /*000c*/ 	.word	0x00000000
        /*0010*/ 	.short	0x0000
        /*0012*/ 	.short	0x0000
        /*0014*/ 	.byte	0x00, 0xf0, 0xe1, 0x10


	//----- nvinfo : EIATTR_SPARSE_MMA_MASK
	.align		4
.L_218:
        /*0018*/ 	.byte	0x03, 0x50
        /*001a*/ 	.short	0x0000


	//----- nvinfo : EIATTR_MAXREG_COUNT
	.align		4
        /*001c*/ 	.byte	0x03, 0x1b
        /*001e*/ 	.short	0x00ff


	//----- nvinfo : EIATTR_MERCURY_ISA_VERSION
	.align		4
        /*0020*/ 	.byte	0x03, 0x5f
        /*0022*/ 	.short	0x0101


	//----- nvinfo : EIATTR_EXIT_INSTR_OFFSETS
	.align		4
        /*0024*/ 	.byte	0x04, 0x1c
        /*0026*/ 	.short	(.L_220 - .L_219)


	//   ....[0]....
.L_219:
        /*0028*/ 	.word	0x00000010


	//----- nvinfo : EIATTR_MAX_THREADS
	.align		4
.L_220:
        /*002c*/ 	.byte	0x04, 0x05
        /*002e*/ 	.short	(.L_222 - .L_221)
.L_221:
        /*0030*/ 	.word	0x00000080
        /*0034*/ 	.word	0x00000001
        /*0038*/ 	.word	0x00000001


	//----- nvinfo : EIATTR_CBANK_PARAM_SIZE
	.align		4
.L_222:
        /*003c*/ 	.byte	0x03, 0x19
        /*003e*/ 	.short	0x0438


	//----- nvinfo : EIATTR_PARAM_CBANK
	.align		4
        /*0040*/ 	.byte	0x04, 0x0a
        /*0042*/ 	.short	(.L_224 - .L_223)
	.align		4
.L_223:
        /*0044*/ 	.word	index@(.nv.constant0._ZN7cutlass13device_kernelIN5flash19enable_sm80_to_sm89INS1_16FlashAttnFwdSm80INS1_25CollectiveMainloopFwdSm80ILi4ELi1ELb0EN4cute5tupleIJNS5_1CILi128EEENS7_ILi80EEENS7_ILi64EEEEEELi64ENS_6half_tEfNS_4arch4Sm80ELb1ELb0ELb1ELb1ELb1ELb1ELb1ELb1EEENS1_21CollectiveEpilogueFwdINS6_IJS8_SA_S9_EEENS6_IJNS7_ILi1EEESI_SI_EEESC_SE_Li128ELb1ELb1ELb1ELb0EEENS1_36VarlenDynamicPersistentTileSchedulerILi128ELi80ELi128ELi128ELb1ELb1ELb0ELb1ELb1ELb1EEEEEEEEEvNT_6ParamsE)
        /*0048*/ 	.short	0x0210
        /*004a*/ 	.short	0x0438


	//----- nvinfo : EIATTR_SW_WAR
	.align		4
.L_224:
        /*004c*/ 	.byte	0x04, 0x36
        /*004e*/ 	.short	(.L_226 - .L_225)
.L_225:
        /*0050*/ 	.word	0x00000008
.L_226:


//--------------------- .nv.info._ZN7cutlass13device_kernelIN5flash19enable_sm80_to_sm89INS1_16FlashAttnFwdSm80INS1_25CollectiveMainloopFwdSm80ILi4ELi1ELb0EN4cute5tupleIJNS5_1CILi128EEENS7_ILi112EEENS7_ILi64EEEEEELi64ENS_6half_tEfNS_4arch4Sm80ELb0ELb0ELb0ELb0ELb1ELb0ELb1ELb1EEENS1_21CollectiveEpilogueFwdINS6_IJS8_SA_S9_EEENS6_IJNS7_ILi1EEESI_SI_EEESC_SE_Li128ELb0ELb1ELb1ELb0EEENS1_19SingleTileSchedulerILb0ELb1ELb1ELi128EEEEEEEEEvNT_6ParamsE --------------------------
	.section	.nv.info._ZN7cutlass13device_kernelIN5flash19enable_sm80_to_sm89INS1_16FlashAttnFwdSm80INS1_25CollectiveMainloopFwdSm80ILi4ELi1ELb0EN4cute5tupleIJNS5_1CILi128EEENS7_ILi112EEENS7_ILi64EEEEEELi64ENS_6half_tEfNS_4arch4Sm80ELb0ELb0ELb0ELb0ELb1ELb0ELb1ELb1EEENS1_21CollectiveEpilogueFwdINS6_IJS8_SA_S9_EEENS6_IJNS7_ILi1EEESI_SI_EEESC_SE_Li128ELb0ELb1ELb1ELb0EEENS1_19SingleTileSchedulerILb0ELb1ELb1ELi128EEEEEEEEEvNT_6ParamsE,"",@"SHT_CUDA_INFO"
	.sectionflags	@""
	.align	4


	//----- nvinfo : EIATTR_CUDA_API_VERSION
	.align		4
        /*0000*/ 	.byte	0x04, 0x37
        /*0002*/ 	.short	(.L_228 - .L_227)
.L_227:
        /*0004*/ 	.word	0x00000082


	//----- nvinfo : EIATTR_KPARAM_INFO
	.align		4
.L_228:
        /*0008*/ 	.byte	0x04, 0x17
        /*000a*/ 	.short	(.L_230 - .L_229)
.L_229:
        /*000c*/ 	.word	0x00000000
        /*0010*/ 	.short	0x0000
        /*0012*/ 	.short	0x0000
        /*0014*/ 	.byte	0x00, 0xf0, 0x61, 0x10


	//----- nvinfo : EIATTR_SPARSE_MMA_MASK
	.align		4
.L_230:
        /*0018*/ 	.byte	0x03, 0x50
        /*001a*/ 	.short	0x0000


	//----- nvinfo : EIATTR_MAXREG_COUNT
	.align		4
        /*001c*/ 	.byte	0x03, 0x1b
        /*001e*/ 	.short	0x00ff


	//----- nvinfo : EIATTR_MERCURY_ISA_VERSION
	.align		4
        /*0020*/ 	.byte	0x03, 0x5f
        /*0022*/ 	.short	0x0101


	//----- nvinfo : EIATTR_EXIT_INSTR_OFFSETS
	.align		4
        /*0024*/ 	.byte	0x04, 0x1c
        /*0026*/ 	.short	(.L_232 - .L_231)


	//   ....[0]....
.L_231:
        /*0028*/ 	.word	0x00000010


	//----- nvinfo : EIATTR_MAX_THREADS
	.align		4
.L_232:
        /*002c*/ 	.byte	0x04, 0x05
        /*002e*/ 	.short	(.L_234 - .L_233)
.L_233:
        /*0030*/ 	.word	0x00000080
        /*0034*/ 	.word	0x00000001
        /*0038*/ 	.word	0x00000001


	//----- nvinfo : EIATTR_CBANK_PARAM_SIZE
	.align		4
.L_234:
        /*003c*/ 	.byte	0x03, 0x19
        /*003e*/ 	.short	0x0418


	//----- nvinfo : EIATTR_PARAM_CBANK
	.align		4
        /*0040*/ 	.byte	0x04, 0x0a
        /*0042*/ 	.short	(.L_236 - .L_235)
	.align		4
.L_235:
        /*0044*/ 	.word	index@(.nv.constant0._ZN7cutlass13device_kernelIN5flash19enable_sm80_to_sm89INS1_16FlashAttnFwdSm80INS1_25CollectiveMainloopFwdSm80ILi4ELi1ELb0EN4cute5tupleIJNS5_1CILi128EEENS7_ILi112EEENS7_ILi64EEEEEELi64ENS_6half_tEfNS_4arch4Sm80ELb0ELb0ELb0ELb0ELb1ELb0ELb1ELb1EEENS1_21CollectiveEpilogueFwdINS6_IJS8_SA_S9_EEENS6_IJNS7_ILi1EEESI_SI_EEESC_SE_Li128ELb0ELb1ELb1ELb0EEENS1_19SingleTileSchedulerILb0ELb1ELb1ELi128EEEEEEEEEvNT_6ParamsE)
        /*0048*/ 	.short	0x0210
        /*004a*/ 	.short	0x0418


	//----- nvinfo : EIATTR_SW_WAR
	.align		4
.L_236:
        /*004c*/ 	.byte	0x04, 0x36
        /*004e*/ 	.short	(.L_238 - .L_237)
.L_237:
        /*0050*/ 	.word	0x00000008
.L_238:


//--------------------- .nv.info._ZN7cutlass13device_kernelIN5flash19enable_sm80_to_sm89INS1_16FlashAttnFwdSm80INS1_25CollectiveMainloopFwdSm80ILi4ELi1ELb0EN4cute5tupleIJNS5_1CILi128EEENS7_ILi80EEENS7_ILi64EEEEEELi64ENS_6half_tEfNS_4arch4Sm80ELb0ELb0ELb0ELb1ELb1ELb0ELb1ELb1EEENS1_21CollectiveEpilogueFwdINS6_IJS8_SA_S9_EEENS6_IJNS7_ILi1EEESI_SI_EEESC_SE_Li128ELb1ELb1ELb1ELb0EEENS1_36VarlenDynamicPersistentTileSchedulerILi128ELi80ELi128ELi128ELb1ELb1ELb0ELb0ELb1ELb1EEEEEEEEEvNT_6ParamsE --------------------------
	.section	.nv.info._ZN7cutlass13device_kernelIN5flash19enable_sm80_to_sm89INS1_16FlashAttnFwdSm80INS1_25CollectiveMainloopFwdSm80ILi4ELi1ELb0EN4cute5tupleIJNS5_1CILi128EEENS7_ILi80EEENS7_ILi64EEEEEELi64ENS_6half_tEfNS_4arch4Sm80ELb0ELb0ELb0ELb1ELb1ELb0ELb1ELb1EEENS1_21CollectiveEpilogueFwdINS6_IJS8_SA_S9_EEENS6_IJNS7_ILi1EEESI_SI_EEESC_SE_Li128ELb1ELb1ELb1ELb0EEENS1_36VarlenDynamicPersistentTileSchedulerILi128ELi80ELi128ELi128ELb1ELb1ELb0ELb0ELb1ELb1EEEEEEEEEvNT_6ParamsE,"",@"SHT_CUDA_INFO"
	.sectionflags	@""
	.align	4


	//----- nvinfo : EIATTR_CUDA_API_VERSION
	.align		4
        /*0000*/ 	.byte	0x04, 0x37
        /*0002*/ 	.short	(.L_240 - .L_239)
.L_239:
        /*0004*/ 	.word	0x00000082


	//----- nvinfo : EIATTR_KPARAM_INFO
	.align		4
.L_240:
        /*0008*/ 	.byte	0x04, 0x17
        /*000a*/ 	.short	(.L_242 - .L_241)
.L_241:
        /*000c*/ 	.word	0x00000000
        /*0010*/ 	.short	0x0000
        /*0012*/ 	.short	0x0000
        /*0014*/ 	.byte	0x00, 0xf0, 0xe1, 0x10


	//----- nvinfo : EIATTR_SPARSE_MMA_MASK
	.align		4
.L_242:
        /*0018*/ 	.byte	0x03, 0x50
        /*001a*/ 	.short	0x0000


	//----- nvinfo : EIATTR_MAXREG_COUNT
	.align		4
        /*001c*/ 	.byte	0x03, 0x1b
        /*001e*/ 	.short	0x00ff


	//----- nvinfo : EIATTR_MERCURY_ISA_VERSION
	.align		4
        /*0020*/ 	.byte	0x03, 0x5f
        /*0022*/ 	.short	0x0101


	//----- nvinfo : EIATTR_EXIT_INSTR_OFFSETS
	.align		4
        /*0024*/ 	.byte	0x04, 0x1c
        /*0026*/ 	.short	(.L_244 - .L_243)


	//   ....[0]....
.L_243:
        /*0028*/ 	.word	0x00000010


	//----- nvinfo : EIATTR_MAX_THREADS
	.align		4
.L_244:
        /*002c*/ 	.byte	0x04, 0x05
        /*002e*/ 	.short	(.L_246 - .L_245)
.L_245:
        /*0030*/ 	.word	0x00000080
        /*0034*/ 	.word	0x00000001
        /*0038*/ 	.word	0x00000001


	//----- nvinfo : EIATTR_CBANK_PARAM_SIZE
	.align		4
.L_246:
        /*003c*/ 	.byte	0x03, 0x19
        /*003e*/ 	.short	0x0438


	//----- nvinfo : EIATTR_PARAM_CBANK
	.align		4
        /*0040*/ 	.byte	0x04, 0x0a
        /*0042*/ 	.short	(.L_248 - .L_247)
	.align		4
.L_247:
        /*0044*/ 	.word	index@(.nv.constant0._ZN7cutlass13device_kernelIN5flash19enable_sm80_to_sm89INS1_16FlashAttnFwdSm80INS1_25CollectiveMainloopFwdSm80ILi4ELi1ELb0EN4cute5tupleIJNS5_1CILi128EEENS7_ILi80EEENS7_ILi64EEEEEELi64ENS_6half_tEfNS_4arch4Sm80ELb0ELb0ELb0ELb1ELb1ELb0ELb1ELb1EEENS1_21CollectiveEpilogueFwdINS6_IJS8_SA_S9_EEENS6_IJNS7_ILi1EEESI_SI_EEESC_SE_Li128ELb1ELb1ELb1ELb0EEENS1_36VarlenDynamicPersistentTileSchedulerILi128ELi80ELi128ELi128ELb1ELb1ELb0ELb0ELb1ELb1EEEEEEEEEvNT_6ParamsE)
        /*0048*/ 	.short	0x0210
        /*004a*/ 	.short	0x0438


	//----- nvinfo : EIATTR_SW_WAR
	.align		4
.L_248:
        /*004c*/ 	.byte	0x04, 0x36
        /*004e*/ 	.short	(.L_250 - .L_249)
.L_249:
        /*0050*/ 	.word	0x00000008
.L_250:


//--------------------- .nv.info._ZN7cutlass13device_kernelIN5flash19enable_sm80_to_sm89INS1_16FlashAttnFwdSm80INS1_25CollectiveMainloopFwdSm80ILi4ELi1ELb0EN4cute5tupleIJNS5_1CILi128EEENS7_ILi80EEENS7_ILi64EEEEEELi64ENS_6half_tEfNS_4arch4Sm80ELb0ELb0ELb0ELb1ELb1ELb1ELb1ELb1EEENS1_21CollectiveEpilogueFwdINS6_IJS8_SA_S9_EEENS6_IJNS7_ILi1EEESI_SI_EEESC_SE_Li128ELb1ELb1ELb1ELb0EEENS1_36VarlenDynamicPersistentTileSchedulerILi128ELi80ELi128ELi128ELb1ELb1ELb0ELb0ELb1ELb1EEEEEEEEEvNT_6ParamsE --------------------------
	.section	.nv.info._ZN7cutlass13device_kernelIN5flash19enable_sm80_to_sm89INS1_16FlashAttnFwdSm80INS1_25CollectiveMainloopFwdSm80ILi4ELi1ELb0EN4cute5tupleIJNS5_1CILi128EEENS7_ILi80EEENS7_ILi64EEEEEELi64ENS_6half_tEfNS_4arch4Sm80ELb0ELb0ELb0ELb1ELb1ELb1ELb1ELb1EEENS1_21CollectiveEpilogueFwdINS6_IJS8_SA_S9_EEENS6_IJNS7_ILi1EEESI_SI_EEESC_SE_Li128ELb1ELb1ELb1ELb0EEENS1_36VarlenDynamicPersistentTileSchedulerILi128ELi80ELi128ELi128ELb1ELb1ELb0ELb0ELb1ELb1EEEEEEEEEvNT_6ParamsE,"",@"SHT_CUDA_INFO"
	.sectionflags	@""
	.align	4


	//----- nvinfo : EIATTR_CUDA_API_VERSION
	.align		4
        /*0000*/ 	.byte	0x04, 0x37
        /*0002*/ 	.short	(.L_252 - .L_251)
.L_251:
        /*0004*/ 	.word	0x00000082


	//----- nvinfo : EIATTR_KPARAM_INFO
	.align		4
.L_252:
        /*0008*/ 	.byte	0x04, 0x17
        /*000a*/ 	.short	(.L_254 - .L_253)
.L_253:
        /*000c*/ 	.word	0x00000000
        /*0010*/ 	.short	0x0000
        /*0012*/ 	.short	0x0000
        /*0014*/ 	.byte	0x00, 0xf0, 0xe1, 0x10


	//----- nvinfo : EIATTR_SPARSE_MMA_MASK
	.align		4
.L_254:
        /*0018*/ 	.byte	0x03, 0x50
        /*001a*/ 	.short	0x0000


	//----- nvinfo : EIATTR_MAXREG_COUNT
	.align		4
        /*001c*/ 	.byte	0x03, 0x1b
        /*001e*/ 	.short	0x00ff


	//----- nvinfo : EIATTR_MERCURY_ISA_VERSION
	.align		4
        /*0020*/ 	.byte	0x03, 0x5f
        /*0022*/ 	.short	0x0101


	//----- nvinfo : EIATTR_EXIT_INSTR_OFFSETS
	.align		4
        /*0024*/ 	.byte	0x04, 0x1c
        /*0026*/ 	.short	(.L_256 - .L_255)


	//   ....[0]....
.L_255:
        /*0028*/ 	.word	0x00000010


	//----- nvinfo : EIATTR_MAX_THREADS
	.align		4
.L_256:
        /*002c*/ 	.byte	0x04, 0x05
        /*002e*/ 	.short	(.L_258 - .L_257)
.L_257:
        /*0030*/ 	.word	0x00000080
        /*0034*/ 	.word	0x00000001
        /*0038*/ 	.word	0x00000001


	//----- nvinfo : EIATTR_CBANK_PARAM_SIZE
	.align		4
.L_258:
        /*003c*/ 	.byte	0x03, 0x19
        /*003e*/ 	.short	0x0438


	//----- nvinfo : EIATTR_PARAM_CBANK
	.align		4
        /*0040*/ 	.byte	0x04, 0x0a
        /*0042*/ 	.short	(.L_260 - .L_259)
	.align		4
.L_259:
        /*0044*/ 	.word	index@(.nv.constant0._ZN7cutlass13device_kernelIN5flash19enable_sm80_to_sm89INS1_16FlashAttnFwdSm80INS1_25CollectiveMainloopFwdSm80ILi4ELi1ELb0EN4cute5tupleIJNS5_1CILi128EEENS7_ILi80EEENS7_ILi64EEEEEELi64ENS_6half_tEfNS_4arch4Sm80ELb0ELb0ELb0ELb1ELb1ELb1ELb1ELb1EEENS1_21CollectiveEpilogueFwdINS6_IJS8_SA_S9_EEENS6_IJNS7_ILi1EEESI_SI_EEESC_SE_Li128ELb1ELb1ELb1ELb0EEENS1_36VarlenDynamicPersistentTileSchedulerILi128ELi80ELi128ELi128ELb1ELb1ELb0ELb0ELb1ELb1EEEEEEEEEvNT_6ParamsE)
        /*0048*/ 	.short	0x0210
        /*004a*/ 	.short	0x0438


	//----- nvinfo : EIATTR_SW_WAR
	.align		4
.L_260:
        /*004c*/ 	.byte	0x04, 0x36
        /*004e*/ 	.short	(.L_262 - .L_261)
.L_261:
        /*0050*/ 	.word	0x00000008
.L_262:


//--------------------- .nv.info._ZN7cutlass13device_kernelIN5flash19enable_sm80_to_sm89INS1_16FlashAttnFwdSm80INS1_25CollectiveMainloopFwdSm80ILi4ELi1ELb0EN4cute5tupleIJNS5_1CILi128EEENS7_ILi96EEENS7_ILi64EEEEEELi64ENS_6half_tEfNS_4arch4Sm80ELb0ELb1ELb0ELb0ELb1ELb0ELb1ELb1EEENS1_21CollectiveEpilogueFwdINS6_IJS8_SA_S9_EEENS6_IJNS7_ILi1EEESI_SI_EEESC_SE_Li128ELb0ELb1ELb1ELb0EEENS1_19SingleTileSchedulerILb0ELb1ELb1ELi128EEEEEEEEEvNT_6ParamsE --------------------------
	.section	.nv.info._ZN7cutlass13device_kernelIN5flash19enable_sm80_to_sm89INS1_16FlashAttnFwdSm80INS1_25CollectiveMainloopFwdSm80ILi4ELi1ELb0EN4cute5tupleIJNS5_1CILi128EEENS7_ILi96EEENS7_ILi64EEEEEELi64ENS_6half_tEfNS_4arch4Sm80ELb0ELb1ELb0ELb0ELb1ELb0ELb1ELb1EEENS1_21CollectiveEpilogueFwdINS6_IJS8_SA_S9_EEENS6_IJNS7_ILi1EEESI_SI_EEESC_SE_Li128ELb0ELb1ELb1ELb0EEENS1_19SingleTileSchedulerILb0ELb1ELb1ELi128EEEEEEEEEvNT_6ParamsE,"",@"SHT_CUDA_INFO"
	.sectionflags	@""
	.align	4


	//----- nvinfo : EIATTR_CUDA_API_VERSION
	.align		4
        /*0000*/ 	.byte	0x04, 0x37
        /*0002*/ 	.short	(.L_264 - .L_263)
.L_263:
        /*0004*/ 	.word	0x00000082


	//----- nvinfo : EIATTR_KPARAM_INFO
	.align		4
.L_264:
        /*0008*/ 	.byte	0x04, 0x17
        /*000a*/ 	.short	(.L_266 - .L_265)
.L_265:
        /*000c*/ 	.word	0x00000000
        /*0010*/ 	.short	0x0000
        /*0012*/ 	.short	0x0000
        /*0014*/ 	.byte	0x00, 0xf0, 0x61, 0x10


	//----- nvinfo : EIATTR_SPARSE_MMA_MASK
	.align		4
.L_266:
        /*0018*/ 	.byte	0x03, 0x50
        /*001a*/ 	.short	0x0000


	//----- nvinfo : EIATTR_MAXREG_COUNT
	.align		4
        /*001c*/ 	.byte	0x03, 0x1b
        /*001e*/ 	.short	0x00ff


	//----- nvinfo : EIATTR_MERCURY_ISA_VERSION
	.align		4
        /*0020*/ 	.byte	0x03, 0x5f
        /*0022*/ 	.short	0x0101


	//----- nvinfo : EIATTR_EXIT_INSTR_OFFSETS
	.align		4
        /*0024*/ 	.byte	0x04, 0x1c
        /*0026*/ 	.short	(.L_268 - .L_267)


	//   ....[0]....
.L_267:
        /*0028*/ 	.word	0x00000010


	//----- nvinfo : EIATTR_MAX_THREADS
	.align		4
.L_268:
        /*002c*/ 	.byte	0x04, 0x05
        /*002e*/ 	.short	(.L_270 - .L_269)
.L_269:
        /*0030*/ 	.word	0x00000080
        /*0034*/ 	.word	0x00000001
        /*0038*/ 	.word	0x00000001


	//----- nvinfo : EIATTR_CBANK_PARAM_SIZE
	.align		4
.L_270:
        /*003c*/ 	.byte	0x03, 0x19
        /*003e*/ 	.short	0x0418


	//----- nvinfo : EIATTR_PARAM_CBANK
	.align		4
        /*0040*/ 	.byte	0x04, 0x0a
        /*0042*/ 	.short	(.L_272 - .L_271)
	.align		4
.L_271:
        /*0044*/ 	.word	index@(.nv.constant0._ZN7cutlass13device_kernelIN5flash19enable_sm80_to_sm89INS1_16FlashAttnFwdSm80INS1_25CollectiveMainloopFwdSm80ILi4ELi1ELb0EN4cute5tupleIJNS5_1CILi128EEENS7_ILi96EEENS7_ILi64EEEEEELi64ENS_6half_tEfNS_4arch4Sm80ELb0ELb1ELb0ELb0ELb1ELb0ELb1ELb1EEENS1_21CollectiveEpilogueFwdINS6_IJS8_SA_S9_EEENS6_IJNS7_ILi1EEESI_SI_EEESC_SE_Li128ELb0ELb1ELb1ELb0EEENS1_19SingleTileSchedulerILb0ELb1ELb1ELi128EEEEEEEEEvNT_6ParamsE)
        /*0048*/ 	.short	0x0210
        /*004a*/ 	.short	0x0418


	//----- nvinfo : EIATTR_SW_WAR
	.align		4
.L_272:
        /*004c*/ 	.byte	0x04, 0x36
        /*004e*/ 	.short	(.L_274 - .L_273)
.L_273:
        /*0050*/ 	.word	0x00000008
.L_274:


//--------------------- .nv.info._ZN7cutlass13device_kernelIN5flash19enable_sm80_to_sm89INS1_16FlashAttnFwdSm80INS1_25CollectiveMainloopFwdSm80ILi4ELi1ELb0EN4cute5tupleIJNS5_1CILi128EEENS7_ILi80EEENS7_ILi64EEEEEELi64ENS_6half_tEfNS_4arch4Sm80ELb0ELb1ELb0ELb1ELb1ELb0ELb1ELb1EEENS1_21CollectiveEpilogueFwdINS6_IJS8_SA_S9_EEENS6_IJNS7_ILi1EEESI_SI_EEESC_SE_Li128ELb1ELb1ELb1ELb0EEENS1_36VarlenDynamicPersistentTileSchedulerILi128ELi80ELi128ELi128ELb1ELb1ELb0ELb1ELb0ELb1EEEEEEEEEvNT_6ParamsE --------------------------
	.section	.nv.info._ZN7cutlass13device_kernelIN5flash19enable_sm80_to_sm89INS1_16FlashAttnFwdSm80INS1_25CollectiveMainloopFwdSm80ILi4ELi1ELb0EN4cute5tupleIJNS5_1CILi128EEENS7_ILi80EEENS7_ILi64EEEEEELi64ENS_6half_tEfNS_4arch4Sm80ELb0ELb1ELb0ELb1ELb1ELb0ELb1ELb1EEENS1_21CollectiveEpilogueFwdINS6_IJS8_SA_S9_EEENS6_IJNS7_ILi1EEESI_SI_EEESC_SE_Li128ELb1ELb1ELb1ELb0EEENS1_36VarlenDynamicPersistentTileSchedulerILi128ELi80ELi128ELi128ELb1ELb1ELb0ELb1ELb0ELb1EEEEEEEEEvNT_6ParamsE,"",@"SHT_CUDA_INFO"
	.sectionflags	@""
	.align	4


	//----- nvinfo : EIATTR_CUDA_API_VERSION
	.align		4
        /*0000*/ 	.byte	0x04, 0x37
        /*0002*/ 	.short	(.L_276 - .L_275)
.L_275:
        /*0004*/ 	.word	0x00000082


	//----- nvinfo : EIATTR_KPARAM_INFO
	.align		4
.L_276:
        /*0008*/ 	.byte	0x04, 0x17
        /*000a*/ 	.short	(.L_278 - .L_277)
.L_277:
        /*000c*/ 	.word	0x00000000
        /*0010*/ 	.short	0x0000
        /*0012*/ 	.short	0x0000
        /*0014*/ 	.byte	0x00, 0xf0, 0xe1, 0x10


	//----- nvinfo : EIATTR_SPARSE_MMA_MASK
	.align		4
.L_278:
        /*0018*/ 	.byte	0x03, 0x50
        /*001a*/ 	.short	0x0000


	//----- nvinfo : EIATTR_MAXREG_COUNT
	.align		4
        /*001c*/ 	.byte	0x03, 0x1b
        /*001e*/ 	.short	0x00ff


	//----- nvinfo : EIATTR_MERCURY_ISA_VERSION
	.align		4
        /*0020*/ 	.byte	0x03, 0x5f
        /*0022*/ 	.short	0x0101


	//----- nvinfo : EIATTR_EXIT_INSTR_OFFSETS
	.align		4
        /*0024*/ 	.byte	0x04, 0x1c
        /*0026*/ 	.short	(.L_280 - .L_279)


	//   ....[0]....
.L_279:
        /*0028*/ 	.word	0x00000010


	//----- nvinfo : EIATTR_MAX_THREADS
	.align		4
.L_280:
        /*002c*/ 	.byte	0x04, 0x05
        /*002e*/ 	.short	(.L_282 - .L_281)
.L_281:
        /*0030*/ 	.word	0x00000080
        /*0034*/ 	.word	0x00000001
        /*0038*/ 	.word	0x00000001


	//----- nvinfo : EIATTR_CBANK_PARAM_SIZE
	.align		4
.L_282:
        /*003c*/ 	.byte	0x03, 0x19
        /*003e*/ 	.short	0x0438


	//----- nvinfo : EIATTR_PARAM_CBANK
	.align		4
        /*0040*/ 	.byte	0x04, 0x0a
        /*0042*/ 	.short	(.L_284 - .L_283)
	.align		4
.L_283:
        /*0044*/ 	.word	index@(.nv.constant0._ZN7cutlass13device_kernelIN5flash19enable_sm80_to_sm89INS1_16FlashAttnFwdSm80INS1_25CollectiveMainloopFwdSm80ILi4ELi1ELb0EN4cute5tupleIJNS5_1CILi128EEENS7_ILi80EEENS7_ILi64EEEEEELi64ENS_6half_tEfNS_4arch4Sm80ELb0ELb1ELb0ELb1ELb1ELb0ELb1ELb1EEENS1_21CollectiveEpilogueFwdINS6_IJS8_SA_S9_EEENS6_IJNS7_ILi1EEESI_SI_EEESC_SE_Li128ELb1ELb1ELb1ELb0EEENS1_36VarlenDynamicPersistentTileSchedulerILi128ELi80ELi128ELi128ELb1ELb1ELb0ELb1ELb0ELb1EEEEEEEEEvNT_6ParamsE)
        /*0048*/ 	.short	0x0210
        /*004a*/ 	.short	0x0438


	//----- nvinfo : EIATTR_SW_WAR
	.align		4
.L_284:
        /*004c*/ 	.byte	0x04, 0x36
        /*004e*/ 	.short	(.L_286 - .L_285)
.L_285:
        /*0050*/ 	.word	0x00000008
.L_286:


//--------------------- .nv.info._ZN7cutlass13device_kernelIN5flash19enable_sm80_to_sm89INS1_16FlashAttnFwdSm80INS1_25CollectiveMainloopFwdSm80ILi4ELi1ELb0EN4cute5tupleIJNS5_1CILi128EEENS7_ILi80EEENS7_ILi64EEEEEELi64ENS_6half_tEfNS_4arch4Sm80ELb0ELb1ELb0ELb1ELb1ELb1ELb1ELb1EEENS1_21CollectiveEpilogueFwdINS6_IJS8_SA_S9_EEENS6_IJNS7_ILi1EEESI_SI_EEESC_SE_Li128ELb1ELb1ELb1ELb0EEENS1_36VarlenDynamicPersistentTileSchedulerILi128ELi80ELi128ELi128ELb1ELb1ELb0ELb1ELb0ELb1EEEEEEEEEvNT_6ParamsE --------------------------
	.section	.nv.info._ZN7cutlass13device_kernelIN5flash19enable_sm80_to_sm89INS1_16FlashAttnFwdSm80INS1_25CollectiveMainloopFwdSm80ILi4ELi1ELb0EN4cute5tupleIJNS5_1CILi128EEENS7_ILi80EEENS7_ILi64EEEEEELi64ENS_6half_tEfNS_4arch4Sm80ELb0ELb1ELb0ELb1ELb1ELb1ELb1ELb1EEENS1_21CollectiveEpilogueFwdINS6_IJS8_SA_S9_EEENS6_IJNS7_ILi1EEESI_SI_EEESC_SE_Li128ELb1ELb1ELb1ELb0EEENS1_36VarlenDynamicPersistentTileSchedulerILi128ELi80ELi128ELi128ELb1ELb1ELb0ELb1ELb0ELb1EEEEEEEEEvNT_6ParamsE,"",@"SHT_CUDA_INFO"
	.sectionflags	@""
	.align	4


	//----- nvinfo : EIATTR_CUDA_API_VERSION
	.align		4
        /*0000*/ 	.byte	0x04, 0x37
        /*0002*/ 	.short	(.L_288 - .L_287)
.L_287:
        /*0004*/ 	.word	0x00000082


	//----- nvinfo : EIATTR_KPARAM_INFO
	.align		4
.L_288:
        /*0008*/ 	.byte	0x04, 0x17
        /*000a*/ 	.short	(.L_290 - .L_289)
.L_289:
        /*000c*/ 	.word	0x00000000
        /*0010*/ 	.short	0x0000
        /*0012*/ 	.short	0x0000
        /*0014*/ 	.byte	0x00, 0xf0, 0xe1, 0x10


	//----- nvinfo : EIATTR_SPARSE_MMA_MASK
	.align		4
.L_290:
        /*0018*/ 	.byte	0x03, 0x50
        /*001a*/ 	.short	0x0000


	//----- nvinfo : EIATTR_MAXREG_COUNT
	.align		4
        /*001c*/ 	.byte	0x03, 0x1b
        /*001e*/ 	.short	0x00ff


	//----- nvinfo : EIATTR_MERCURY_ISA_VERSION
	.align		4
        /*0020*/ 	.byte	0x03, 0x5f
        /*0022*/ 	.short	0x0101


	//----- nvinfo : EIATTR_EXIT_INSTR_OFFSETS
	.align		4
        /*0024*/ 	.byte	0x04, 0x1c
        /*0026*/ 	.short	(.L_292 - .L_291)


	//   ....[0]....
.L_291:
        /*0028*/ 	.word	0x00000010


	//----- nvinfo : EIATTR_MAX_THREADS
	.align		4
.L_292:
        /*002c*/ 	.byte	0x04, 0x05
        /*002e*/ 	.short	(.L_294 - .L_293)
.L_293:
        /*0030*/ 	.word	0x00000080
        /*0034*/ 	.word	0x00000001
        /*0038*/ 	.word	0x00000001


	//----- nvinfo : EIATTR_CBANK_PARAM_SIZE
	.align		4
.L_294:
        /*003c*/ 	.byte	0x03, 0x19
        /*003e*/ 	.short	0x0438


	//----- nvinfo : EIATTR_PARAM_CBANK
	.align		4
        /*0040*/ 	.byte	0x04, 0x0a
        /*0042*/ 	.short	(.L_296 - .L_295)
	.align		4
.L_295:
        /*0044*/ 	.word	index@(.nv.constant0._ZN7cutlass13device_kernelIN5flash19enable_sm80_to_sm89INS1_16FlashAttnFwdSm80INS1_25CollectiveMainloopFwdSm80ILi4ELi1ELb0EN4cute5tupleIJNS5_1CILi128EEENS7_ILi80EEENS7_ILi64EEEEEELi64ENS_6half_tEfNS_4arch4Sm80ELb0ELb1ELb0ELb1ELb1ELb1ELb1ELb1EEENS1_21CollectiveEpilogueFwdINS6_IJS8_SA_S9_EEENS6_IJNS7_ILi1EEESI_SI_EEESC_SE_Li128ELb1ELb1ELb1ELb0EEENS1_36VarlenDynamicPersistentTileSchedulerILi128ELi80ELi128ELi128ELb1ELb1ELb0ELb1ELb0ELb1EEEEEEEEEvNT_6ParamsE)
        /*0048*/ 	.short	0x0210
        /*004a*/ 	.short	0x0438


	//----- nvinfo : EIATTR_SW_WAR
	.align		4
.L_296:
        /*004c*/ 	.byte	0x04, 0x36
        /*004e*/ 	.short	(.L_298 - .L_297)
.L_297:
        /*0050*/ 	.word	0x00000008
.L_298:


//--------------------- .nv.info._ZN7cutlass13device_kernelIN5flash19enable_sm80_to_sm89INS1_16FlashAttnFwdSm80INS1_25CollectiveMainloopFwdSm80ILi4ELi1ELb0EN4cute5tupleIJNS5_1CILi128EEENS7_ILi112EEENS7_ILi64EEEEEELi64ENS_6half_tEfNS_4arch4Sm80ELb1ELb0ELb0ELb0ELb1ELb0ELb1ELb1EEENS1_21CollectiveEpilogueFwdINS6_IJS8_SA_S9_EEENS6_IJNS7_ILi1EEESI_SI_EEESC_SE_Li128ELb0ELb1ELb1ELb0EEENS1_30DynamicPersistentTileSchedulerILi128ELi128ELb1ELb1ELb0EEEEEEEEEvNT_6ParamsE --------------------------
	.section	.nv.info._ZN7cutlass13device_kernelIN5flash19enable_sm80_to_sm89INS1_16FlashAttnFwdSm80INS1_25CollectiveMainloopFwdSm80ILi4ELi1ELb0EN4cute5tupleIJNS5_1CILi128EEENS7_ILi112EEENS7_ILi64EEEEEELi64ENS_6half_tEfNS_4arch4Sm80ELb1ELb0ELb0ELb0ELb1ELb0ELb1ELb1EEENS1_21CollectiveEpilogueFwdINS6_IJS8_SA_S9_EEENS6_IJNS7_ILi1EEESI_SI_EEESC_SE_Li128ELb0ELb1ELb1ELb0EEENS1_30DynamicPersistentTileSchedulerILi128ELi128ELb1ELb1ELb0EEEEEEEEEvNT_6ParamsE,"",@"SHT_CUDA_INFO"
	.sectionflags	@""
	.align	4


	//----- nvinfo : EIATTR_CUDA_API_VERSION
	.align		4
        /*0000*/ 	.byte	0x04, 0x37
        /*0002*/ 	.short	(.L_300 - .L_299)
.L_299:
        /*0004*/ 	.word	0x00000082


	//----- nvinfo : EIATTR_KPARAM_INFO
	.align		4
.L_300:
        /*0008*/ 	.byte	0x04, 0x17
        /*000a*/ 	.short	(.L_302 - .L_301)
.L_301:
        /*000c*/ 	.word	0x00000000
        /*0010*/ 	.short	0x0000
        /*0012*/ 	.short	0x0000
        /*0014*/ 	.byte	0x00, 0xf0, 0xa1, 0x10


	//----- nvinfo : EIATTR_SPARSE_MMA_MASK
	.align		4
.L_302:
        /*0018*/ 	.byte	0x03, 0x50
        /*001a*/ 	.short	0x0000


	//----- nvinfo : EIATTR_MAXREG_COUNT
	.align		4
        /*001c*/ 	.byte	0x03, 0x1b
        /*001e*/ 	.short	0x00ff


	//----- nvinfo : EIATTR_MERCURY_ISA_VERSION
	.align		4
        /*0020*/ 	.byte	0x03, 0x5f
        /*0022*/ 	.short	0x0101


	//----- nvinfo : EIATTR_EXIT_INSTR_OFFSETS
	.align		4
        /*0024*/ 	.byte	0x04, 0x1c
        /*0026*/ 	.short	(.L_304 - .L_303)


	//   ....[0]....
.L_303:
        /*0028*/ 	.word	0x00000010


	//----- nvinfo : EIATTR_MAX_THREADS
	.align		4
.L_304:
        /*002c*/ 	.byte	0x04, 0x05
        /*002e*/ 	.short	(.L_306 - .L_305)
.L_305:
        /*0030*/ 	.word	0x00000080
        /*0034*/ 	.word	0x00000001
        /*0038*/ 	.word	0x00000001


	//----- nvinfo : EIATTR_CBANK_PARAM_SIZE
	.align		4
.L_306:
        /*003c*/ 	.byte	0x03, 0x19
        /*003e*/ 	.short	0x0428


	//----- nvinfo : EIATTR_PARAM_CBANK
	.align		4
        /*0040*/ 	.byte	0x04, 0x0a
        /*0042*/ 	.short	(.L_308 - .L_307)
	.align		4
.L_307:
        /*0044*/ 	.word	index@(.nv.constant0._ZN7cutlass13device_kernelIN5flash19enable_sm80_to_sm89INS1_16FlashAttnFwdSm80INS1_25CollectiveMainloopFwdSm80ILi4ELi1ELb0EN4cute5tupleIJNS5_1CILi128EEENS7_ILi112EEENS7_ILi64EEEEEELi64ENS_6half_tEfNS_4arch4Sm80ELb1ELb0ELb0ELb0ELb1ELb0ELb1ELb1EEENS1_21CollectiveEpilogueFwdINS6_IJS8_SA_S9_EEENS6_IJNS7_ILi1EEESI_SI_EEESC_SE_Li128ELb0ELb1ELb1ELb0EEENS1_30DynamicPersistentTileSchedulerILi128ELi128ELb1ELb1ELb0EEEEEEEEEvNT_6ParamsE)
        /*0048*/ 	.short	0x0210
        /*004a*/ 	.short	0x0428


	//----- nvinfo : EIATTR_SW_WAR
	.align		4
.L_308:
        /*004c*/ 	.byte	0x04, 0x36
        /*004e*/ 	.short	(.L_310 - .L_309)
.L_309:
        /*0050*/ 	.word	0x00000008
.L_310:


//--------------------- .nv.info._ZN7cutlass13device_kernelIN5flash19enable_sm80_to_sm89INS1_16FlashAttnFwdSm80INS1_25CollectiveMainloopFwdSm80ILi4ELi1ELb0EN4cute5tupleIJNS5_1CILi128EEENS7_ILi80EEENS7_ILi64EEEEEELi64ENS_6half_tEfNS_4arch4Sm80ELb1ELb0ELb0ELb1ELb1ELb0ELb1ELb1EEENS1_21CollectiveEpilogueFwdINS6_IJS8_SA_S9_EEENS6_IJNS7_ILi1EEESI_SI_EEESC_SE_Li128ELb1ELb1ELb1ELb0EEENS1_36VarlenDynamicPersistentTileSchedulerILi128ELi80ELi128ELi128ELb1ELb1ELb0ELb1ELb1ELb1EEEEEEEEEvNT_6ParamsE --------------------------
	.section	.nv.info._ZN7cutlass13device_kernelIN5flash19enable_sm80_to_sm89INS1_16FlashAttnFwdSm80INS1_25CollectiveMainloopFwdSm80ILi4ELi1ELb0EN4cute5tupleIJNS5_1CILi128EEENS7_ILi80EEENS7_ILi64EEEEEELi64ENS_6half_tEfNS_4arch4Sm80ELb1ELb0ELb0ELb1ELb1ELb0ELb1ELb1EEENS1_21CollectiveEpilogueFwdINS6_IJS8_SA_S9_EEENS6_IJNS7_ILi1EEESI_SI_EEESC_SE_Li128ELb1ELb1ELb1ELb0EEENS1_36VarlenDynamicPersistentTileSchedulerILi128ELi80ELi128ELi128ELb1ELb1ELb0ELb1ELb1ELb1EEEEEEEEEvNT_6ParamsE,"",@"SHT_CUDA_INFO"
	.sectionflags	@""
	.align	4


	//----- nvinfo : EIATTR_CUDA_API_VERSION
	.align		4
        /*0000*/ 	.byte	0x04, 0x37
        /*0002*/ 	.short	(.L_312 - .L_311)
.L_311:
        /*0004*/ 	.word	0x00000082


	//----- nvinfo : EIATTR_KPARAM_INFO
	.align		4
.L_312:
        /*0008*/ 	.byte	0x04, 0x17
        /*000a*/ 	.short	(.L_314 - .L_313)
.L_313:
        /*000c*/ 	.word	0x00000000
        /*0010*/ 	.short	0x0000
        /*0012*/ 	.short	0x0000
        /*0014*/ 	.byte	0x00, 0xf0, 0xe1, 0x10


	//----- nvinfo : EIATTR_SPARSE_MMA_MASK
	.align		4
.L_314:
        /*0018*/ 	.byte	0x03, 0x50
        /*001a*/ 	.short	0x0000


	//----- nvinfo : EIATTR_MAXREG_COUNT
	.align		4
        /*001c*/ 	.byte	0x03, 0x1b
        /*001e*/ 	.short	0x00ff


	//----- nvinfo : EIATTR_MERCURY_ISA_VERSION
	.align		4
        /*0020*/ 	.byte	0x03, 0x5f
        /*0022*/ 	.short	0x0101


	//----- nvinfo : EIATTR_EXIT_INSTR_OFFSETS
	.align		4
        /*0024*/ 	.byte	0x04, 0x1c
        /*0026*/ 	.short	(.L_316 - .L_315)


	//   ....[0]....
.L_315:
        /*0028*/ 	.word	0x00000010


	//----- nvinfo : EIATTR_MAX_THREADS
	.align		4
.L_316:
        /*002c*/ 	.byte	0x04, 0x05
        /*002e*/ 	.short	(.L_318 - .L_317)
.L_317:
        /*0030*/ 	.word	0x00000080
        /*0034*/ 	.word	0x00000001
        /*0038*/ 	.word	0x00000001


	//----- nvinfo : EIATTR_CBANK_PARAM_SIZE
	.align		4
.L_318:
        /*003c*/ 	.byte	0x03, 0x19
        /*003e*/ 	.short	0x0438


	//----- nvinfo : EIATTR_PARAM_CBANK
	.align		4
        /*0040*/ 	.byte	0x04, 0x0a
        /*0042*/ 	.short	(.L_320 - .L_319)
	.align		4
.L_319:
        /*0044*/ 	.word	index@(.nv.constant0._ZN7cutlass13device_kernelIN5flash19enable_sm80_to_sm89INS1_16FlashAttnFwdSm80INS1_25CollectiveMainloopFwdSm80ILi4ELi1ELb0EN4cute5tupleIJNS5_1CILi128EEENS7_ILi80EEENS7_ILi64EEEEEELi64ENS_6half_tEfNS_4arch4Sm80ELb1ELb0ELb0ELb1ELb1ELb0ELb1ELb1EEENS1_21CollectiveEpilogueFwdINS6_IJS8_SA_S9_EEENS6_IJNS7_ILi1EEESI_SI_EEESC_SE_Li128ELb1ELb1ELb1ELb0EEENS1_36VarlenDynamicPersistentTileSchedulerILi128ELi80ELi128ELi128ELb1ELb1ELb0ELb1ELb1ELb1EEEEEEEEEvNT_6ParamsE)
        /*0048*/ 	.short	0x0210
        /*004a*/ 	.short	0x0438


	//----- nvinfo : EIATTR_SW_WAR
	.align		4
.L_320:
        /*004c*/ 	.byte	0x04, 0x36
        /*004e*/ 	.short	(.L_322 - .L_321)
.L_321:
        /*0050*/ 	.word	0x00000008
.L_322:


//--------------------- .nv.info._ZN7cutlass13device_kernelIN5flash19enable_sm80_to_sm89INS1_16FlashAttnFwdSm80INS1_25CollectiveMainloopFwdSm80ILi4ELi1ELb0EN4cute5tupleIJNS5_1CILi128EEENS7_ILi80EEENS7_ILi64EEEEEELi64ENS_6half_tEfNS_4arch4Sm80ELb1ELb0ELb0ELb1ELb1ELb1ELb1ELb1EEENS1_21CollectiveEpilogueFwdINS6_IJS8_SA_S9_EEENS6_IJNS7_ILi1EEESI_SI_EEESC_SE_Li128ELb1ELb1ELb1ELb0EEENS1_36VarlenDynamicPersistentTileSchedulerILi128ELi80ELi128ELi128ELb1ELb1ELb0ELb1ELb1ELb1EEEEEEEEEvNT_6ParamsE --------------------------
	.section	.nv.info._ZN7cutlass13device_kernelIN5flash19enable_sm80_to_sm89INS1_16FlashAttnFwdSm80INS1_25CollectiveMainloopFwdSm80ILi4ELi1ELb0EN4cute5tupleIJNS5_1CILi128EEENS7_ILi80EEENS7_ILi64EEEEEELi64ENS_6half_tEfNS_4arch4Sm80ELb1ELb0ELb0ELb1ELb1ELb1ELb1ELb1EEENS1_21CollectiveEpilogueFwdINS6_IJS8_SA_S9_EEENS6_IJNS7_ILi1EEESI_SI_EEESC_SE_Li128ELb1ELb1ELb1ELb0EEENS1_36VarlenDynamicPersistentTileSchedulerILi128ELi80ELi128ELi128ELb1ELb1ELb0ELb1ELb1ELb1EEEEEEEEEvNT_6ParamsE,"",@"SHT_CUDA_INFO"
	.sectionflags	@""
	.align	4


	//----- nvinfo : EIATTR_CUDA_API_VERSION
	.align		4
        /*0000*/ 	.byte	0x04, 0x37
        /*0002*/ 	.short	(.L_324 - .L_323)
.L_323:
        /*0004*/ 	.word	0x00000082


	//----- nvinfo : EIATTR_KPARAM_INFO
	.align		4
.L_324:
        /*0008*/ 	.byte	0x04, 0x17
        /*000a*/ 	.short	(.L_326 - .L_325)
.L_325:
        /*000c*/ 	.word	0x00000000
        /*0010*/ 	.short	0x0000
        /*0012*/ 	.short	0x0000
        /*0014*/ 	.byte	0x00, 0xf0, 0xe1, 0x10


	//----- nvinfo : EIATTR_SPARSE_MMA_MASK
	.align		4
.L_326:
        /*0018*/ 	.byte	0x03, 0x50
        /*001a*/ 	.short	0x0000


	//----- nvinfo : EIATTR_MAXREG_COUNT
	.align		4
        /*001c*/ 	.byte	0x03, 0x1b
        /*001e*/ 	.short	0x00ff


	//----- nvinfo : EIATTR_MERCURY_ISA_VERSION
	.align		4
        /*0020*/ 	.byte	0x03, 0x5f
        /*0022*/ 	.short	0x0101


	//----- nvinfo : EIATTR_EXIT_INSTR_OFFSETS
	.align		4
        /*0024*/ 	.byte	0x04, 0x1c
        /*0026*/ 	.short	(.L_328 - .L_327)


	//   ....[0]....
.L_327:
        /*0028*/ 	.word	0x00000010


	//----- nvinfo : EIATTR_MAX_THREADS
	.align		4
.L_328:
        /*002c*/ 	.byte	0x04, 0x05
        /*002e*/ 	.short	(.L_330 - .L_329)
.L_329:
        /*0030*/ 	.word	0x00000080
        /*0034*/ 	.word	0x00000001
        /*0038*/ 	.word	0x00000001


	//----- nvinfo : EIATTR_CBANK_PARAM_SIZE
	.align		4
.L_330:
        /*003c*/ 	.byte	0x03, 0x19
        /*003e*/ 	.short	0x0438


	//----- nvinfo : EIATTR_PARAM_CBANK
	.align		4
        /*0040*/ 	.byte	0x04, 0x0a
        /*0042*/ 	.short	(.L_332 - .L_331)
	.align		4
.L_331:
        /*0044*/ 	.word	index@(.nv.constant0._ZN7cutlass13device_kernelIN5flash19enable_sm80_to_sm89INS1_16FlashAttnFwdSm80INS1_25CollectiveMainloopFwdSm80ILi4ELi1ELb0EN4cute5tupleIJNS5_1CILi128EEENS7_ILi80EEENS7_ILi64EEEEEELi64ENS_6half_tEfNS_4arch4Sm80ELb1ELb0ELb0ELb1ELb1ELb1ELb1ELb1EEENS1_21CollectiveEpilogueFwdINS6_IJS8_SA_S9_EEENS6_IJNS7_ILi1EEESI_SI_EEESC_SE_Li128ELb1ELb1ELb1ELb0EEENS1_36VarlenDynamicPersistentTileSchedulerILi128ELi80ELi128ELi128ELb1ELb1ELb0ELb1ELb1ELb1EEEEEEEEEvNT_6ParamsE)
        /*0048*/ 	.short	0x0210
        /*004a*/ 	.short	0x0438


	//----- nvinfo : EIATTR_SW_WAR
	.align		4
.L_332:
        /*004c*/ 	.byte	0x04, 0x36
        /*004e*/ 	.short	(.L_334 - .L_333)
.L_333:
        /*0050*/ 	.word	0x00000008
.L_334:


//--------------------- .nv.callgraph             --------------------------
	.section	.nv.callgraph,"",@"SHT_CUDA_CALLGRAPH"
	.align	4
	.sectionentsize	8
	.align		4
        /*0000*/ 	.word	0x00000000
	.align		4
        /*0004*/ 	.word	0xffffffff
	.align		4
        /*0008*/ 	.word	0x00000000
	.align		4
        /*000c*/ 	.word	0xfffffffe
	.align		4
        /*0010*/ 	.word	0x00000000
	.align		4
        /*0014*/ 	.word	0xfffffffd
	.align		4
        /*0018*/ 	.word	0x00000000
	.align		4
        /*001c*/ 	.word	0xfffffffc


//--------------------- .nv.constant4             --------------------------
	.section	.nv.constant4,"a",@progbits
	.align	8
	.align		8
.nv.constant4:
        /*0000*/ 	.dword	_ZN88_INTERNAL_2b931cf9_52_flash_fwd_hdim64_fp16_paged_split_softcapall_sm80_cu_49158569_38044cuda3std3__45__cpo5beginE
	.align		8
        /*0008*/ 	.dword	_ZN88_INTERNAL_2b931cf9_52_flash_fwd_hdim64_fp16_paged_split_softcapall_sm80_cu_49158569_38044cuda3std3__45__cpo3endE
	.align		8
        /*0010*/ 	.dword	_ZN88_INTERNAL_2b931cf9_52_flash_fwd_hdim64_fp16_paged_split_softcapall_sm80_cu_49158569_38044cuda3std3__45__cpo6cbeginE
	.align		8
        /*0018*/ 	.dword	_ZN88_INTERNAL_2b931cf9_52_flash_fwd_hdim64_fp16_paged_split_softcapall_sm80_cu_49158569_38044cuda3std3__45__cpo4cendE
	.align		8
        /*0020*/ 	.dword	_ZN88_INTERNAL_2b931cf9_52_flash_fwd_hdim64_fp16_paged_split_softcapall_sm80_cu_49158569_38044cuda3std3__490_GLOBAL__N__2b931cf9_52_flash_fwd_hdim64_fp16_paged_split_softcapall_sm80_cu_49158569_38046ignoreE
	.align		8
        /*0028*/ 	.dword	_ZN88_INTERNAL_2b931cf9_52_flash_fwd_hdim64_fp16_paged_split_softcapall_sm80_cu_49158569_38044cuda3std3__419piecewise_constructE
	.align		8
        /*0030*/ 	.dword	_ZN88_INTERNAL_2b931cf9_52_flash_fwd_hdim64_fp16_paged_split_softcapall_sm80_cu_49158569_38044cuda3std3__48in_placeE
	.align		8
        /*0038*/ 	.dword	_ZN88_INTERNAL_2b931cf9_52_flash_fwd_hdim64_fp16_paged_split_softcapall_sm80_cu_49158569_38044cuda3std6ranges3__45__cpo4swapE
	.align		8
        /*0040*/ 	.dword	_ZN88_INTERNAL_2b931cf9_52_flash_fwd_hdim64_fp16_paged_split_softcapall_sm80_cu_49158569_38044cuda3std6ranges3__45__cpo9iter_moveE
	.align		8
        /*0048*/ 	.dword	_ZN88_INTERNAL_2b931cf9_52_flash_fwd_hdim64_fp16_paged_split_softcapall_sm80_cu_49158569_38044cute7productE
	.align		8
        /*0050*/ 	.dword	_ZN88_INTERNAL_2b931cf9_52_flash_fwd_hdim64_fp16_paged_split_softcapall_sm80_cu_49158569_38044cute1_E


//--------------------- .text._ZN7cutlass13device_kernelIN5flash19enable_sm80_to_sm89INS1_16FlashAttnFwdSm80INS1_25CollectiveMainloopFwdSm80ILi4ELi1ELb0EN4cute5tupleIJNS5_1CILi128EEENS7_ILi112EEENS7_ILi64EEEEEELi64ENS_6half_tEfNS_4arch4Sm80ELb0ELb0ELb1ELb0ELb1ELb0ELb1ELb1EEENS1_21CollectiveEpilogueFwdINS6_IJS8_SA_S9_EEENS6_IJNS7_ILi1EEESI_SI_EEESC_SE_Li128ELb0ELb1ELb1ELb0EEENS1_19SingleTileSchedulerILb0ELb1ELb1ELi128EEEEEEEEEvNT_6ParamsE --------------------------
	.section	.text._ZN7cutlass13device_kernelIN5flash19enable_sm80_to_sm89INS1_16FlashAttnFwdSm80INS1_25CollectiveMainloopFwdSm80ILi4ELi1ELb0EN4cute5tupleIJNS5_1CILi128EEENS7_ILi112EEENS7_ILi64EEEEEELi64ENS_6half_tEfNS_4arch4Sm80ELb0ELb0ELb1ELb0ELb1ELb0ELb1ELb1EEENS1_21CollectiveEpilogueFwdINS6_IJS8_SA_S9_EEENS6_IJNS7_ILi1EEESI_SI_EEESC_SE_Li128ELb0ELb1ELb1ELb0EEENS1_19SingleTileSchedulerILb0ELb1ELb1ELi128EEEEEEEEEvNT_6ParamsE,"ax",@progbits
	.align	128
.text._ZN7cutlass13device_kernelIN5flash19enable_sm80_to_sm89INS1_16FlashAttnFwdSm80INS1_25CollectiveMainloopFwdSm80ILi4ELi1ELb0EN4cute5tupleIJNS5_1CILi128EEENS7_ILi112EEENS7_ILi64EEEEEELi64ENS_6half_tEfNS_4arch4Sm80ELb0ELb0ELb1ELb0ELb1ELb0ELb1ELb1EEENS1_21CollectiveEpilogueFwdINS6_IJS8_SA_S9_EEENS6_IJNS7_ILi1EEESI_SI_EEESC_SE_Li128ELb0ELb1ELb1ELb0EEENS1_19SingleTileSchedulerILb0ELb1ELb1ELi128EEEEEEEEEvNT_6ParamsE:
        .type           _ZN7cutlass13device_kernelIN5flash19enable_sm80_to_sm89INS1_16FlashAttnFwdSm80INS1_25CollectiveMainloopFwdSm80ILi4ELi1ELb0EN4cute5tupleIJNS5_1CILi128EEENS7_ILi112EEENS7_ILi64EEEEEELi64ENS_6half_tEfNS_4arch4Sm80ELb0ELb0ELb1ELb0ELb1ELb0ELb1ELb1EEENS1_21CollectiveEpilogueFwdINS6_IJS8_SA_S9_EEENS6_IJNS7_ILi1EEESI_SI_EEESC_SE_Li128ELb0ELb1ELb1ELb0EEENS1_19SingleTileSchedulerILb0ELb1ELb1ELi128EEEEEEEEEvNT_6ParamsE,@function
        .size           _ZN7cutlass13device_kernelIN5flash19enable_sm80_to_sm89INS1_16FlashAttnFwdSm80INS1_25CollectiveMainloopFwdSm80ILi4ELi1ELb0EN4cute5tupleIJNS5_1CILi128EEENS7_ILi112EEENS7_ILi64EEEEEELi64ENS_6half_tEfNS_4arch4Sm80ELb0ELb0ELb1ELb0ELb1ELb0ELb1ELb1EEENS1_21CollectiveEpilogueFwdINS6_IJS8_SA_S9_EEENS6_IJNS7_ILi1EEESI_SI_EEESC_SE_Li128ELb0ELb1ELb1ELb0EEENS1_19SingleTileSchedulerILb0ELb1ELb1ELi128EEEEEEEEEvNT_6ParamsE,(.L_x_18 - _ZN7cutlass13device_kernelIN5flash19enable_sm80_to_sm89INS1_16FlashAttnFwdSm80INS1_25CollectiveMainloopFwdSm80ILi4ELi1ELb0EN4cute5tupleIJNS5_1CILi128EEENS7_ILi112EEENS7_ILi64EEEEEELi64ENS_6half_tEfNS_4arch4Sm80ELb0ELb0ELb1ELb0ELb1ELb0ELb1ELb1EEENS1_21CollectiveEpilogueFwdINS6_IJS8_SA_S9_EEENS6_IJNS7_ILi1EEESI_SI_EEESC_SE_Li128ELb0ELb1ELb1ELb0EEENS1_19SingleTileSchedulerILb0ELb1ELb1ELi128EEEEEEEEEvNT_6ParamsE)
        .other          _ZN7cutlass13device_kernelIN5flash19enable_sm80_to_sm89INS1_16FlashAttnFwdSm80INS1_25CollectiveMainloopFwdSm80ILi4ELi1ELb0EN4cute5tupleIJNS5_1CILi128EEENS7_ILi112EEENS7_ILi64EEEEEELi64ENS_6half_tEfNS_4arch4Sm80ELb0ELb0ELb1ELb0ELb1ELb0ELb1ELb1EEENS1_21CollectiveEpilogueFwdINS6_IJS8_SA_S9_EEENS6_IJNS7_ILi1EEESI_SI_EEESC_SE_Li128ELb0ELb1ELb1ELb0EEENS1_19SingleTileSchedulerILb0ELb1ELb1ELi128EEEEEEEEEvNT_6ParamsE,@"STO_CUDA_ENTRY STV_DEFAULT"
_ZN7cutlass13device_kernelIN5flash19enable_sm80_to_sm89INS1_16FlashAttnFwdSm80INS1_25CollectiveMainloopFwdSm80ILi4ELi1ELb0EN4cute5tupleIJNS5_1CILi128EEENS7_ILi112EEENS7_ILi64EEEEEELi64ENS_6half_tEfNS_4arch4Sm80ELb0ELb0ELb1ELb0ELb1ELb0ELb1ELb1EEENS1_21CollectiveEpilogueFwdINS6_IJS8_SA_S9_EEENS6_IJNS7_ILi1EEESI_SI_EEESC_SE_Li128ELb0ELb1ELb1ELb0EEENS1_19SingleTileSchedulerILb0ELb1ELb1ELi128EEEEEEEEEvNT_6ParamsE:
[----:B------:R-:W-:Y:S01]  /*0000*/  LDC R1, c[0x0][0x28] ;  /* 0x00000a00ff017b82 */ /* 0x000fe20000000800 */
[----:B------:R-:W-:Y:S05]  /*0010*/  EXIT ;  /* 0x000000000000794d */ /* 0x000fea0003800000 */
.L_x_0:
[----:B------:R-:W-:-:S00]  /*0020*/  BRA `(.L_x_0) ;  /* 0xfffffffc00fc7947 */ /* 0x000fc0000383ffff */
[----:B------:R-:W-:-:S00]  /*0030*/  NOP ;  /* 0x0000000000007918 */ /* 0x000fc00000000000 */
        /* <DEDUP_REMOVED lines=12> */
.L_x_18:


//--------------------- .text._ZN7cutlass13device_kernelIN5flash19enable_sm80_to_sm89INS1_16FlashAttnFwdSm80INS1_25CollectiveMainloopFwdSm80ILi4ELi1ELb0EN4cute5tupleIJNS5_1CILi128EEENS7_ILi80EEENS7_ILi64EEEEEELi64ENS_6half_tEfNS_4arch4Sm80ELb0ELb0ELb1ELb1ELb1ELb0ELb1ELb1EEENS1_21CollectiveEpilogueFwdINS6_IJS8_SA_S9_EEENS6_IJNS7_ILi1EEESI_SI_EEESC_SE_Li128ELb1ELb1ELb1ELb0EEENS1_36VarlenDynamicPersistentTileSchedulerILi128ELi80ELi128ELi128ELb1ELb1ELb0ELb0ELb1ELb1EEEEEEEEEvNT_6ParamsE --------------------------
	.section	.text._ZN7cutlass13device_kernelIN5flash19enable_sm80_to_sm89INS1_16FlashAttnFwdSm80INS1_25CollectiveMainloopFwdSm80ILi4ELi1ELb0EN4cute5tupleIJNS5_1CILi128EEENS7_ILi80EEENS7_ILi64EEEEEELi64ENS_6half_tEfNS_4arch4Sm80ELb0ELb0ELb1ELb1ELb1ELb0ELb1ELb1EEENS1_21CollectiveEpilogueFwdINS6_IJS8_SA_S9_EEENS6_IJNS7_ILi1EEESI_SI_EEESC_SE_Li128ELb1ELb1ELb1ELb0EEENS1_36VarlenDynamicPersistentTileSchedulerILi128ELi80ELi128ELi128ELb1ELb1ELb0ELb0ELb1ELb1EEEEEEEEEvNT_6ParamsE,"ax",@progbits
	.align	128
.text._ZN7cutlass13device_kernelIN5flash19enable_sm80_to_sm89INS1_16FlashAttnFwdSm80INS1_25CollectiveMainloopFwdSm80ILi4ELi1ELb0EN4cute5tupleIJNS5_1CILi128EEENS7_ILi80EEENS7_ILi64EEEEEELi64ENS_6half_tEfNS_4arch4Sm80ELb0ELb0ELb1ELb1ELb1ELb0ELb1ELb1EEENS1_21CollectiveEpilogueFwdINS6_IJS8_SA_S9_EEENS6_IJNS7_ILi1EEESI_SI_EEESC_SE_Li128ELb1ELb1ELb1ELb0EEENS1_36VarlenDynamicPersistentTileSchedulerILi128ELi80ELi128ELi128ELb1ELb1ELb0ELb0ELb1ELb1EEEEEEEEEvNT_6ParamsE:
        .type           _ZN7cutlass13device_kernelIN5flash19enable_sm80_to_sm89INS1_16FlashAttnFwdSm80INS1_25CollectiveMainloopFwdSm80ILi4ELi1ELb0EN4cute5tupleIJNS5_1CILi128EEENS7_ILi80EEENS7_ILi64EEEEEELi64ENS_6half_tEfNS_4arch4Sm80ELb0ELb0ELb1ELb1ELb1ELb0ELb1ELb1EEENS1_21CollectiveEpilogueFwdINS6_IJS8_SA_S9_EEENS6_IJNS7_ILi1EEESI_SI_EEESC_SE_Li128ELb1ELb1ELb1ELb0EEENS1_36VarlenDynamicPersistentTileSchedulerILi128ELi80ELi128ELi128ELb1ELb1ELb0ELb0ELb1ELb1EEEEEEEEEvNT_6ParamsE,@function
        .size           _ZN7cutlass13device_kernelIN5flash19enable_sm80_to_sm89INS1_16FlashAttnFwdSm80INS1_25CollectiveMainloopFwdSm80ILi4ELi1ELb0EN4cute5tupleIJNS5_1CILi128EEENS7_ILi80EEENS7_ILi64EEEEEELi64ENS_6half_tEfNS_4arch4Sm80ELb0ELb0ELb1ELb1ELb1ELb0ELb1ELb1EEENS1_21CollectiveEpilogueFwdINS6_IJS8_SA_S9_EEENS6_IJNS7_ILi1EEESI_SI_EEESC_SE_Li128ELb1ELb1ELb1ELb0EEENS1_36VarlenDynamicPersistentTileSchedulerILi128ELi80ELi128ELi128ELb1ELb1ELb0ELb0ELb1ELb1EEEEEEEEEvNT_6ParamsE,(.L_x_19 - _ZN7cutlass13device_kernelIN5flash19enable_sm80_to_sm89INS1_16FlashAttnFwdSm80INS1_25CollectiveMainloopFwdSm80ILi4ELi1ELb0EN4cute5tupleIJNS5_1CILi128EEENS7_ILi80EEENS7_ILi64EEEEEELi64ENS_6half_tEfNS_4arch4Sm80ELb0ELb0ELb1ELb1ELb1ELb0ELb1ELb1EEENS1_21CollectiveEpilogueFwdINS6_IJS8_SA_S9_EEENS6_IJNS7_ILi1EEESI_SI_EEESC_SE_Li128ELb1ELb1ELb1ELb0EEENS1_36VarlenDynamicPersistentTileSchedulerILi128ELi80ELi128ELi128ELb1ELb1ELb0ELb0ELb1ELb1EEEEEEEEEvNT_6ParamsE)
        .other          _ZN7cutlass13device_kernelIN5flash19enable_sm80_to_sm89INS1_16FlashAttnFwdSm80INS1_25CollectiveMainloopFwdSm80ILi4ELi1ELb0EN4cute5tupleIJNS5_1CILi128EEENS7_ILi80EEENS7_ILi64EEEEEELi64ENS_6half_tEfNS_4arch4Sm80ELb0ELb0ELb1ELb1ELb1ELb0ELb1ELb1EEENS1_21CollectiveEpilogueFwdINS6_IJS8_SA_S9_EEENS6_IJNS7_ILi1EEESI_SI_EEESC_SE_Li128ELb1ELb1ELb1ELb0EEENS1_36VarlenDynamicPersistentTileSchedulerILi128ELi80ELi128ELi128ELb1ELb1ELb0ELb0ELb1ELb1EEEEEEEEEvNT_6ParamsE,@"STO_CUDA_ENTRY STV_DEFAULT"
_ZN7cutlass13device_kernelIN5flash19enable_sm80_to_sm89INS1_16FlashAttnFwdSm80INS1_25CollectiveMainloopFwdSm80ILi4ELi1ELb0EN4cute5tupleIJNS5_1CILi128EEENS7_ILi80EEENS7_ILi64EEEEEELi64ENS_6half_tEfNS_4arch4Sm80ELb0ELb0ELb1ELb1ELb1ELb0ELb1ELb1EEENS1_21CollectiveEpilogueFwdINS6_IJS8_SA_S9_EEENS6_IJNS7_ILi1EEESI_SI_EEESC_SE_Li128ELb1ELb1ELb1ELb0EEENS1_36VarlenDynamicPersistentTileSchedulerILi128ELi80ELi128ELi128ELb1ELb1ELb0ELb0ELb1ELb1EEEEEEEEEvNT_6ParamsE:
[----:B------:R-:W-:Y:S01]  /*0000*/  LDC R1, c[0x0][0x28] ;  /* 0x00000a00ff017b82 */ /* 0x000fe20000000800 */
[----:B------:R-:W-:Y:S05]  /*0010*/  EXIT ;  /* 0x000000000000794d */ /* 0x000fea0003800000 */
.L_x_1:
        /* <DEDUP_REMOVED lines=14> */
.L_x_19:


//--------------------- .text._ZN7cutlass13device_kernelIN5flash19enable_sm80_to_sm89INS1_16FlashAttnFwdSm80INS1_25CollectiveMainloopFwdSm80ILi4ELi1ELb0EN4cute5tupleIJNS5_1CILi128EEENS7_ILi80EEENS7_ILi64EEEEEELi64ENS_6half_tEfNS_4arch4Sm80ELb0ELb0ELb1ELb1ELb1ELb1ELb1ELb1EEENS1_21CollectiveEpilogueFwdINS6_IJS8_SA_S9_EEENS6_IJNS7_ILi1EEESI_SI_EEESC_SE_Li128ELb1ELb1ELb1ELb0EEENS1_36VarlenDynamicPersistentTileSchedulerILi128ELi80ELi128ELi128ELb1ELb1ELb0ELb0ELb1ELb1EEEEEEEEEvNT_6ParamsE --------------------------
	.section	.text._ZN7cutlass13device_kernelIN5flash19enable_sm80_to_sm89INS1_16FlashAttnFwdSm80INS1_25CollectiveMainloopFwdSm80ILi4ELi1ELb0EN4cute5tupleIJNS5_1CILi128EEENS7_ILi80EEENS7_ILi64EEEEEELi64ENS_6half_tEfNS_4arch4Sm80ELb0ELb0ELb1ELb1ELb1ELb1ELb1ELb1EEENS1_21CollectiveEpilogueFwdINS6_IJS8_SA_S9_EEENS6_IJNS7_ILi1EEESI_SI_EEESC_SE_Li128ELb1ELb1ELb1ELb0EEENS1_36VarlenDynamicPersistentTileSchedulerILi128ELi80ELi128ELi128ELb1ELb1ELb0ELb0ELb1ELb1EEEEEEEEEvNT_6ParamsE,"ax",@progbits
	.align	128
.text._ZN7cutlass13device_kernelIN5flash19enable_sm80_to_sm89INS1_16FlashAttnFwdSm80INS1_25CollectiveMainloopFwdSm80ILi4ELi1ELb0EN4cute5tupleIJNS5_1CILi128EEENS7_ILi80EEENS7_ILi64EEEEEELi64ENS_6half_tEfNS_4arch4Sm80ELb0ELb0ELb1ELb1ELb1ELb1ELb1ELb1EEENS1_21CollectiveEpilogueFwdINS6_IJS8_SA_S9_EEENS6_IJNS7_ILi1EEESI_SI_EEESC_SE_Li128ELb1ELb1ELb1ELb0EEENS1_36VarlenDynamicPersistentTileSchedulerILi128ELi80ELi128ELi128ELb1ELb1ELb0ELb0ELb1ELb1EEEEEEEEEvNT_6ParamsE:
        .type           _ZN7cutlass13device_kernelIN5flash19enable_sm80_to_sm89INS1_16FlashAttnFwdSm80INS1_25CollectiveMainloopFwdSm80ILi4ELi1ELb0EN4cute5tupleIJNS5_1CILi128EEENS7_ILi80EEENS7_ILi64EEEEEELi64ENS_6half_tEfNS_4arch4Sm80ELb0ELb0ELb1ELb1ELb1ELb1ELb1ELb1EEENS1_21CollectiveEpilogueFwdINS6_IJS8_SA_S9_EEENS6_IJNS7_ILi1EEESI_SI_EEESC_SE_Li128ELb1ELb1ELb1ELb0EEENS1_36VarlenDynamicPersistentTileSchedulerILi128ELi80ELi128ELi128ELb1ELb1ELb0ELb0ELb1ELb1EEEEEEEEEvNT_6ParamsE,@function
        .size           _ZN7cutlass13device_kernelIN5flash19enable_sm80_to_sm89INS1_16FlashAttnFwdSm80INS1_25CollectiveMainloopFwdSm80ILi4ELi1ELb0EN4cute5tupleIJNS5_1CILi128EEENS7_ILi80EEENS7_ILi64EEEEEELi64ENS_6half_tEfNS_4arch4Sm80ELb0ELb0ELb1ELb1ELb1ELb1ELb1ELb1EEENS1_21CollectiveEpilogueFwdINS6_IJS8_SA_S9_EEENS6_IJNS7_ILi1EEESI_SI_EEESC_SE_Li128ELb1ELb1ELb1ELb0EEENS1_36VarlenDynamicPersistentTileSchedulerILi128ELi80ELi128ELi128ELb1ELb1ELb0ELb0ELb1ELb1EEEEEEEEEvNT_6ParamsE,(.L_x_20 - _ZN7cutlass13device_kernelIN5flash19enable_sm80_to_sm89INS1_16FlashAttnFwdSm80INS1_25CollectiveMainloopFwdSm80ILi4ELi1ELb0EN4cute5tupleIJNS5_1CILi128EEENS7_ILi80EEENS7_ILi64EEEEEELi64ENS_6half_tEfNS_4arch4Sm80ELb0ELb0ELb1ELb1ELb1ELb1ELb1ELb1EEENS1_21CollectiveEpilogueFwdINS6_IJS8_SA_S9_EEENS6_IJNS7_ILi1EEESI_SI_EEESC_SE_Li128ELb1ELb1ELb1ELb0EEENS1_36VarlenDynamicPersistentTileSchedulerILi128ELi80ELi128ELi128ELb1ELb1ELb0ELb0ELb1ELb1EEEEEEEEEvNT_6ParamsE)
        .other          _ZN7cutlass13device_kernelIN5flash19enable_sm80_to_sm89INS1_16FlashAttnFwdSm80INS1_25CollectiveMainloopFwdSm80ILi4ELi1ELb0EN4cute5tupleIJNS5_1CILi128EEENS7_ILi80EEENS7_ILi64EEEEEELi64ENS_6half_tEfNS_4arch4Sm80ELb0ELb0ELb1ELb1ELb1ELb1ELb1ELb1EEENS1_21CollectiveEpilogueFwdINS6_IJS8_SA_S9_EEENS6_IJNS7_ILi1EEESI_SI_EEESC_SE_Li128ELb1ELb1ELb1ELb0EEENS1_36VarlenDynamicPersistentTileSchedulerILi128ELi80ELi128ELi128ELb1ELb1ELb0ELb0ELb1ELb1EEEEEEEEEvNT_6ParamsE,@"STO_CUDA_ENTRY STV_DEFAULT"
_ZN7cutlass13device_kernelIN5flash19enable_sm80_to_sm89INS1_16FlashAttnFwdSm80INS1_25CollectiveMainloopFwdSm80ILi4ELi1ELb0EN4cute5tupleIJNS5_1CILi128EEENS7_ILi80EEENS7_ILi64EEEEEELi64ENS_6half_tEfNS_4arch4Sm80ELb0ELb0ELb1ELb1ELb1ELb1ELb1ELb1EEENS1_21CollectiveEpilogueFwdINS6_IJS8_SA_S9_EEENS6_IJNS7_ILi1EEESI_SI_EEESC_SE_Li128ELb1ELb1ELb1ELb0EEENS1_36VarlenDynamicPersistentTileSchedulerILi128ELi80ELi128ELi128ELb1ELb1ELb0ELb0ELb1ELb1EEEEEEEEEvNT_6ParamsE:
[----:B------:R-:W-:Y:S01]  /*0000*/  LDC R1, c[0x0][0x28] ;  /* 0x00000a00ff017b82 */ /* 0x000fe20000000800 */
[----:B------:R-:W-:Y:S05]  /*0010*/  EXIT ;  /* 0x000000000000794d */ /* 0x000fea0003800000 */
.L_x_2:
        /* <DEDUP_REMOVED lines=14> */
.L_x_20:


//--------------------- .text._ZN7cutlass13device_kernelIN5flash19enable_sm80_to_sm89INS1_16FlashAttnFwdSm80INS1_25CollectiveMainloopFwdSm80ILi4ELi1ELb0EN4cute5tupleIJNS5_1CILi128EEENS7_ILi96EEENS7_ILi64EEEEEELi64ENS_6half_tEfNS_4arch4Sm80ELb0ELb1ELb1ELb0ELb1ELb0ELb1ELb1EEENS1_21CollectiveEpilogueFwdINS6_IJS8_SA_S9_EEENS6_IJNS7_ILi1EEESI_SI_EEESC_SE_Li128ELb0ELb1ELb1ELb0EEENS1_19SingleTileSchedulerILb0ELb1ELb1ELi128EEEEEEEEEvNT_6ParamsE --------------------------
	.section	.text._ZN7cutlass13device_kernelIN5flash19enable_sm80_to_sm89INS1_16FlashAttnFwdSm80INS1_25CollectiveMainloopFwdSm80ILi4ELi1ELb0EN4cute5tupleIJNS5_1CILi128EEENS7_ILi96EEENS7_ILi64EEEEEELi64ENS_6half_tEfNS_4arch4Sm80ELb0ELb1ELb1ELb0ELb1ELb0ELb1ELb1EEENS1_21CollectiveEpilogueFwdINS6_IJS8_SA_S9_EEENS6_IJNS7_ILi1EEESI_SI_EEESC_SE_Li128ELb0ELb1ELb1ELb0EEENS1_19SingleTileSchedulerILb0ELb1ELb1ELi128EEEEEEEEEvNT_6ParamsE,"ax",@progbits
	.align	128
.text._ZN7cutlass13device_kernelIN5flash19enable_sm80_to_sm89INS1_16FlashAttnFwdSm80INS1_25CollectiveMainloopFwdSm80ILi4ELi1ELb0EN4cute5tupleIJNS5_1CILi128EEENS7_ILi96EEENS7_ILi64EEEEEELi64ENS_6half_tEfNS_4arch4Sm80ELb0ELb1ELb1ELb0ELb1ELb0ELb1ELb1EEENS1_21CollectiveEpilogueFwdINS6_IJS8_SA_S9_EEENS6_IJNS7_ILi1EEESI_SI_EEESC_SE_Li128ELb0ELb1ELb1ELb0EEENS1_19SingleTileSchedulerILb0ELb1ELb1ELi128EEEEEEEEEvNT_6ParamsE:
        .type           _ZN7cutlass13device_kernelIN5flash19enable_sm80_to_sm89INS1_16FlashAttnFwdSm80INS1_25CollectiveMainloopFwdSm80ILi4ELi1ELb0EN4cute5tupleIJNS5_1CILi128EEENS7_ILi96EEENS7_ILi64EEEEEELi64ENS_6half_tEfNS_4arch4Sm80ELb0ELb1ELb1ELb0ELb1ELb0ELb1ELb1EEENS1_21CollectiveEpilogueFwdINS6_IJS8_SA_S9_EEENS6_IJNS7_ILi1EEESI_SI_EEESC_SE_Li128ELb0ELb1ELb1ELb0EEENS1_19SingleTileSchedulerILb0ELb1ELb1ELi128EEEEEEEEEvNT_6ParamsE,@function
        .size           _ZN7cutlass13device_kernelIN5flash19enable_sm80_to_sm89INS1_16FlashAttnFwdSm80INS1_25CollectiveMainloopFwdSm80ILi4ELi1ELb0EN4cute5tupleIJNS5_1CILi128EEENS7_ILi96EEENS7_ILi64EEEEEELi64ENS_6half_tEfNS_4arch4Sm80ELb0ELb1ELb1ELb0ELb1ELb0ELb1ELb1EEENS1_21CollectiveEpilogueFwdINS6_IJS8_SA_S9_EEENS6_IJNS7_ILi1EEESI_SI_EEESC_SE_Li128ELb0ELb1ELb1ELb0EEENS1_19SingleTileSchedulerILb0ELb1ELb1ELi128EEEEEEEEEvNT_6ParamsE,(.L_x_21 - _ZN7cutlass13device_kernelIN5flash19enable_sm80_to_sm89INS1_16FlashAttnFwdSm80INS1_25CollectiveMainloopFwdSm80ILi4ELi1ELb0EN4cute5tupleIJNS5_1CILi128EEENS7_ILi96EEENS7_ILi64EEEEEELi64ENS_6half_tEfNS_4arch4Sm80ELb0ELb1ELb1ELb0ELb1ELb0ELb1ELb1EEENS1_21CollectiveEpilogueFwdINS6_IJS8_SA_S9_EEENS6_IJNS7_ILi1EEESI_SI_EEESC_SE_Li128ELb0ELb1ELb1ELb0EEENS1_19SingleTileSchedulerILb0ELb1ELb1ELi128EEEEEEEEEvNT_6ParamsE)
        .other          _ZN7cutlass13device_kernelIN5flash19enable_sm80_to_sm89INS1_16FlashAttnFwdSm80INS1_25CollectiveMainloopFwdSm80ILi4ELi1ELb0EN4cute5tupleIJNS5_1CILi128EEENS7_ILi96EEENS7_ILi64EEEEEELi64ENS_6half_tEfNS_4arch4Sm80ELb0ELb1ELb1ELb0ELb1ELb0ELb1ELb1EEENS1_21CollectiveEpilogueFwdINS6_IJS8_SA_S9_EEENS6_IJNS7_ILi1EEESI_SI_EEESC_SE_Li128ELb0ELb1ELb1ELb0EEENS1_19SingleTileSchedulerILb0ELb1ELb1ELi128EEEEEEEEEvNT_6ParamsE,@"STO_CUDA_ENTRY STV_DEFAULT"
_ZN7cutlass13device_kernelIN5flash19enable_sm80_to_sm89INS1_16FlashAttnFwdSm80INS1_25CollectiveMainloopFwdSm80ILi4ELi1ELb0EN4cute5tupleIJNS5_1CILi128EEENS7_ILi96EEENS7_ILi64EEEEEELi64ENS_6half_tEfNS_4arch4Sm80ELb0ELb1ELb1ELb0ELb1ELb0ELb1ELb1EEENS1_21CollectiveEpilogueFwdINS6_IJS8_SA_S9_EEENS6_IJNS7_ILi1EEESI_SI_EEESC_SE_Li128ELb0ELb1ELb1ELb0EEENS1_19SingleTileSchedulerILb0ELb1ELb1ELi128EEEEEEEEEvNT_6ParamsE:
[----:B------:R-:W-:Y:S01]  /*0000*/  LDC R1, c[0x0][0x28] ;  /* 0x00000a00ff017b82 */ /* 0x000fe20000000800 */
[----:B------:R-:W-:Y:S05]  /*0010*/  EXIT ;  /* 0x000000000000794d */ /* 0x000fea0003800000 */
.L_x_3:
        /* <DEDUP_REMOVED lines=14> */
.L_x_21:


//--------------------- .text._ZN7cutlass13device_kernelIN5flash19enable_sm80_to_sm89INS1_16FlashAttnFwdSm80INS1_25CollectiveMainloopFwdSm80ILi4ELi1ELb0EN4cute5tupleIJNS5_1CILi128EEENS7_ILi80EEENS7_ILi64EEEEEELi64ENS_6half_tEfNS_4arch4Sm80ELb0ELb1ELb1ELb1ELb1ELb0ELb1ELb1EEENS1_21CollectiveEpilogueFwdINS6_IJS8_SA_S9_EEENS6_IJNS7_ILi1EEESI_SI_EEESC_SE_Li128ELb1ELb1ELb1ELb0EEENS1_36VarlenDynamicPersistentTileSchedulerILi128ELi80ELi128ELi128ELb1ELb1ELb0ELb1ELb0ELb1EEEEEEEEEvNT_6ParamsE --------------------------
	.section	.text._ZN7cutlass13device_kernelIN5flash19enable_sm80_to_sm89INS1_16FlashAttnFwdSm80INS1_25CollectiveMainloopFwdSm80ILi4ELi1ELb0EN4cute5tupleIJNS5_1CILi128EEENS7_ILi80EEENS7_ILi64EEEEEELi64ENS_6half_tEfNS_4arch4Sm80ELb0ELb1ELb1ELb1ELb1ELb0ELb1ELb1EEENS1_21CollectiveEpilogueFwdINS6_IJS8_SA_S9_EEENS6_IJNS7_ILi1EEESI_SI_EEESC_SE_Li128ELb1ELb1ELb1ELb0EEENS1_36VarlenDynamicPersistentTileSchedulerILi128ELi80ELi128ELi128ELb1ELb1ELb0ELb1ELb0ELb1EEEEEEEEEvNT_6ParamsE,"ax",@progbits
	.align	128
.text._ZN7cutlass13device_kernelIN5flash19enable_sm80_to_sm89INS1_16FlashAttnFwdSm80INS1_25CollectiveMainloopFwdSm80ILi4ELi1ELb0EN4cute5tupleIJNS5_1CILi128EEENS7_ILi80EEENS7_ILi64EEEEEELi64ENS_6half_tEfNS_4arch4Sm80ELb0ELb1ELb1ELb1ELb1ELb0ELb1ELb1EEENS1_21CollectiveEpilogueFwdINS6_IJS8_SA_S9_EEENS6_IJNS7_ILi1EEESI_SI_EEESC_SE_Li128ELb1ELb1ELb1ELb0EEENS1_36VarlenDynamicPersistentTileSchedulerILi128ELi80ELi128ELi128ELb1ELb1ELb0ELb1ELb0ELb1EEEEEEEEEvNT_6ParamsE:
        .type           _ZN7cutlass13device_kernelIN5flash19enable_sm80_to_sm89INS1_16FlashAttnFwdSm80INS1_25CollectiveMainloopFwdSm80ILi4ELi1ELb0EN4cute5tupleIJNS5_1CILi128EEENS7_ILi80EEENS7_ILi64EEEEEELi64ENS_6half_tEfNS_4arch4Sm80ELb0ELb1ELb1ELb1ELb1ELb0ELb1ELb1EEENS1_21CollectiveEpilogueFwdINS6_IJS8_SA_S9_EEENS6_IJNS7_ILi1EEESI_SI_EEESC_SE_Li128ELb1ELb1ELb1ELb0EEENS1_36VarlenDynamicPersistentTileSchedulerILi128ELi80ELi128ELi128ELb1ELb1ELb0ELb1ELb0ELb1EEEEEEEEEvNT_6ParamsE,@function
        .size           _ZN7cutlass13device_kernelIN5flash19enable_sm80_to_sm89INS1_16FlashAttnFwdSm80INS1_25CollectiveMainloopFwdSm80ILi4ELi1ELb0EN4cute5tupleIJNS5_1CILi128EEENS7_ILi80EEENS7_ILi64EEEEEELi64ENS_6half_tEfNS_4arch4Sm80ELb0ELb1ELb1ELb1ELb1ELb0ELb1ELb1EEENS1_21CollectiveEpilogueFwdINS6_IJS8_SA_S9_EEENS6_IJNS7_ILi1EEESI_SI_EEESC_SE_Li128ELb1ELb1ELb1ELb0EEENS1_36VarlenDynamicPersistentTileSchedulerILi128ELi80ELi128ELi128ELb1ELb1ELb0ELb1ELb0ELb1EEEEEEEEEvNT_6ParamsE,(.L_x_22 - _ZN7cutlass13device_kernelIN5flash19enable_sm80_to_sm89INS1_16FlashAttnFwdSm80INS1_25CollectiveMainloopFwdSm80ILi4ELi1ELb0EN4cute5tupleIJNS5_1CILi128EEENS7_ILi80EEENS7_ILi64EEEEEELi64ENS_6half_tEfNS_4arch4Sm80ELb0ELb1ELb1ELb1ELb1ELb0ELb1ELb1EEENS1_21CollectiveEpilogueFwdINS6_IJS8_SA_S9_EEENS6_IJNS7_ILi1EEESI_SI_EEESC_SE_Li128ELb1ELb1ELb1ELb0EEENS1_36VarlenDynamicPersistentTileSchedulerILi128ELi80ELi128ELi128ELb1ELb1ELb0ELb1ELb0ELb1EEEEEEEEEvNT_6ParamsE)
        .other          _ZN7cutlass13device_kernelIN5flash19enable_sm80_to_sm89INS1_16FlashAttnFwdSm80INS1_25CollectiveMainloopFwdSm80ILi4ELi1ELb0EN4cute5tupleIJNS5_1CILi128EEENS7_ILi80EEENS7_ILi64EEEEEELi64ENS_6half_tEfNS_4arch4Sm80ELb0ELb1ELb1ELb1ELb1ELb0ELb1ELb1EEENS1_21CollectiveEpilogueFwdINS6_IJS8_SA_S9_EEENS6_IJNS7_ILi1EEESI_SI_EEESC_SE_Li128ELb1ELb1ELb1ELb0EEENS1_36VarlenDynamicPersistentTileSchedulerILi128ELi80ELi128ELi128ELb1ELb1ELb0ELb1ELb0ELb1EEEEEEEEEvNT_6ParamsE,@"STO_CUDA_ENTRY STV_DEFAULT"
_ZN7cutlass13device_kernelIN5flash19enable_sm80_to_sm89INS1_16FlashAttnFwdSm80INS1_25CollectiveMainloopFwdSm80ILi4ELi1ELb0EN4cute5tupleIJNS5_1CILi128EEENS7_ILi80EEENS7_ILi64EEEEEELi64ENS_6half_tEfNS_4arch4Sm80ELb0ELb1ELb1ELb1ELb1ELb0ELb1ELb1EEENS1_21CollectiveEpilogueFwdINS6_IJS8_SA_S9_EEENS6_IJNS7_ILi1EEESI_SI_EEESC_SE_Li128ELb1ELb1ELb1ELb0EEENS1_36VarlenDynamicPersistentTileSchedulerILi128ELi80ELi128ELi128ELb1ELb1ELb0ELb1ELb0ELb1EEEEEEEEEvNT_6ParamsE:
[----:B------:R-:W-:Y:S01]  /*0000*/  LDC R1, c[0x0][0x28] ;  /* 0x00000a00ff017b82 */ /* 0x000fe20000000800 */
[----:B------:R-:W-:Y:S05]  /*0010*/  EXIT ;  /* 0x000000000000794d */ /* 0x000fea0003800000 */
.L_x_4:
        /* <DEDUP_REMOVED lines=14> */
.L_x_22:


//--------------------- .text._ZN7cutlass13device_kernelIN5flash19enable_sm80_to_sm89INS1_16FlashAttnFwdSm80INS1_25CollectiveMainloopFwdSm80ILi4ELi1ELb0EN4cute5tupleIJNS5_1CILi128EEENS7_ILi80EEENS7_ILi64EEEEEELi64ENS_6half_tEfNS_4arch4Sm80ELb0ELb1ELb1ELb1ELb1ELb1ELb1ELb1EEENS1_21CollectiveEpilogueFwdINS6_IJS8_SA_S9_EEENS6_IJNS7_ILi1EEESI_SI_EEESC_SE_Li128ELb1ELb1ELb1ELb0EEENS1_36VarlenDynamicPersistentTileSchedulerILi128ELi80ELi128ELi128ELb1ELb1ELb0ELb1ELb0ELb1EEEEEEEEEvNT_6ParamsE --------------------------
	.section	.text._ZN7cutlass13device_kernelIN5flash19enable_sm80_to_sm89INS1_16FlashAttnFwdSm80INS1_25CollectiveMainloopFwdSm80ILi4ELi1ELb0EN4cute5tupleIJNS5_1CILi128EEENS7_ILi80EEENS7_ILi64EEEEEELi64ENS_6half_tEfNS_4arch4Sm80ELb0ELb1ELb1ELb1ELb1ELb1ELb1ELb1EEENS1_21CollectiveEpilogueFwdINS6_IJS8_SA_S9_EEENS6_IJNS7_ILi1EEESI_SI_EEESC_SE_Li128ELb1ELb1ELb1ELb0EEENS1_36VarlenDynamicPersistentTileSchedulerILi128ELi80ELi128ELi128ELb1ELb1ELb0ELb1ELb0ELb1EEEEEEEEEvNT_6ParamsE,"ax",@progbits
	.align	128
.text._ZN7cutlass13device_kernelIN5flash19enable_sm80_to_sm89INS1_16FlashAttnFwdSm80INS1_25CollectiveMainloopFwdSm80ILi4ELi1ELb0EN4cute5tupleIJNS5_1CILi128EEENS7_ILi80EEENS7_ILi64EEEEEELi64ENS_6half_tEfNS_4arch4Sm80ELb0ELb1ELb1ELb1ELb1ELb1ELb1ELb1EEENS1_21CollectiveEpilogueFwdINS6_IJS8_SA_S9_EEENS6_IJNS7_ILi1EEESI_SI_EEESC_SE_Li128ELb1ELb1ELb1ELb0EEENS1_36VarlenDynamicPersistentTileSchedulerILi128ELi80ELi128ELi128ELb1ELb1ELb0ELb1ELb0ELb1EEEEEEEEEvNT_6ParamsE:
        .type           _ZN7cutlass13device_kernelIN5flash19enable_sm80_to_sm89INS1_16FlashAttnFwdSm80INS1_25CollectiveMainloopFwdSm80ILi4ELi1ELb0EN4cute5tupleIJNS5_1CILi128EEENS7_ILi80EEENS7_ILi64EEEEEELi64ENS_6half_tEfNS_4arch4Sm80ELb0ELb1ELb1ELb1ELb1ELb1ELb1ELb1EEENS1_21CollectiveEpilogueFwdINS6_IJS8_SA_S9_EEENS6_IJNS7_ILi1EEESI_SI_EEESC_SE_Li128ELb1ELb1ELb1ELb0EEENS1_36VarlenDynamicPersistentTileSchedulerILi128ELi80ELi128ELi128ELb1ELb1ELb0ELb1ELb0ELb1EEEEEEEEEvNT_6ParamsE,@function
        .size           _ZN7cutlass13device_kernelIN5flash19enable_sm80_to_sm89INS1_16FlashAttnFwdSm80INS1_25CollectiveMainloopFwdSm80ILi4ELi1ELb0EN4cute5tupleIJNS5_1CILi128EEENS7_ILi80EEENS7_ILi64EEEEEELi64ENS_6half_tEfNS_4arch4Sm80ELb0ELb1ELb1ELb1ELb1ELb1ELb1ELb1EEENS1_21CollectiveEpilogueFwdINS6_IJS8_SA_S9_EEENS6_IJNS7_ILi1EEESI_SI_EEESC_SE_Li128ELb1ELb1ELb1ELb0EEENS1_36VarlenDynamicPersistentTileSchedulerILi128ELi80ELi128ELi128ELb1ELb1ELb0ELb1ELb0ELb1EEEEEEEEEvNT_6ParamsE,(.L_x_23 - _ZN7cutlass13device_kernelIN5flash19enable_sm80_to_sm89INS1_16FlashAttnFwdSm80INS1_25CollectiveMainloopFwdSm80ILi4ELi1ELb0EN4cute5tupleIJNS5_1CILi128EEENS7_ILi80EEENS7_ILi64EEEEEELi64ENS_6half_tEfNS_4arch4Sm80ELb0ELb1ELb1ELb1ELb1ELb1ELb1ELb1EEENS1_21CollectiveEpilogueFwdINS6_IJS8_SA_S9_EEENS6_IJNS7_ILi1EEESI_SI_EEESC_SE_Li128ELb1ELb1ELb1ELb0EEENS1_36VarlenDynamicPersistentTileSchedulerILi128ELi80ELi128ELi128ELb1ELb1ELb0ELb1ELb0ELb1EEEEEEEEEvNT_6ParamsE)
        .other          _ZN7cutlass13device_kernelIN5flash19enable_sm80_to_sm89INS1_16FlashAttnFwdSm80INS1_25CollectiveMainloopFwdSm80ILi4ELi1ELb0EN4cute5tupleIJNS5_1CILi128EEENS7_ILi80EEENS7_ILi64EEEEEELi64ENS_6half_tEfNS_4arch4Sm80ELb0ELb1ELb1ELb1ELb1ELb1ELb1ELb1EEENS1_21CollectiveEpilogueFwdINS6_IJS8_SA_S9_EEENS6_IJNS7_ILi1EEESI_SI_EEESC_SE_Li128ELb1ELb1ELb1ELb0EEENS1_36VarlenDynamicPersistentTileSchedulerILi128ELi80ELi128ELi128ELb1ELb1ELb0ELb1ELb0ELb1EEEEEEEEEvNT_6ParamsE,@"STO_CUDA_ENTRY STV_DEFAULT"
_ZN7cutlass13device_kernelIN5flash19enable_sm80_to_sm89INS1_16FlashAttnFwdSm80INS1_25CollectiveMainloopFwdSm80ILi4ELi1ELb0EN4cute5tupleIJNS5_1CILi128EEENS7_ILi80EEENS7_ILi64EEEEEELi64ENS_6half_tEfNS_4arch4Sm80ELb0ELb1ELb1ELb1ELb1ELb1ELb1ELb1EEENS1_21CollectiveEpilogueFwdINS6_IJS8_SA_S9_EEENS6_IJNS7_ILi1EEESI_SI_EEESC_SE_Li128ELb1ELb1ELb1ELb0EEENS1_36VarlenDynamicPersistentTileSchedulerILi128ELi80ELi128ELi128ELb1ELb1ELb0ELb1ELb0ELb1EEEEEEEEEvNT_6ParamsE:
[----:B------:R-:W-:Y:S01]  /*0000*/  LDC R1, c[0x0][0x28] ;  /* 0x00000a00ff017b82 */ /* 0x000fe20000000800 */
[----:B------:R-:W-:Y:S05]  /*0010*/  EXIT ;  /* 0x000000000000794d */ /* 0x000fea0003800000 */
.L_x_5:
        /* <DEDUP_REMOVED lines=14> */
.L_x_23:


//--------------------- .text._ZN7cutlass13device_kernelIN5flash19enable_sm80_to_sm89INS1_16FlashAttnFwdSm80INS1_25CollectiveMainloopFwdSm80ILi4ELi1ELb0EN4cute5tupleIJNS5_1CILi128EEENS7_ILi112EEENS7_ILi64EEEEEELi64ENS_6half_tEfNS_4arch4Sm80ELb1ELb0ELb1ELb0ELb1ELb0ELb1ELb1EEENS1_21CollectiveEpilogueFwdINS6_IJS8_SA_S9_EEENS6_IJNS7_ILi1EEESI_SI_EEESC_SE_Li128ELb0ELb1ELb1ELb0EEENS1_30DynamicPersistentTileSchedulerILi128ELi128ELb1ELb1ELb0EEEEEEEEEvNT_6ParamsE --------------------------
	.section	.text._ZN7cutlass13device_kernelIN5flash19enable_sm80_to_sm89INS1_16FlashAttnFwdSm80INS1_25CollectiveMainloopFwdSm80ILi4ELi1ELb0EN4cute5tupleIJNS5_1CILi128EEENS7_ILi112EEENS7_ILi64EEEEEELi64ENS_6half_tEfNS_4arch4Sm80ELb1ELb0ELb1ELb0ELb1ELb0ELb1ELb1EEENS1_21CollectiveEpilogueFwdINS6_IJS8_SA_S9_EEENS6_IJNS7_ILi1EEESI_SI_EEESC_SE_Li128ELb0ELb1ELb1ELb0EEENS1_30DynamicPersistentTileSchedulerILi128ELi128ELb1ELb1ELb0EEEEEEEEEvNT_6ParamsE,"ax",@progbits
	.align	128
.text._ZN7cutlass13device_kernelIN5flash19enable_sm80_to_sm89INS1_16FlashAttnFwdSm80INS1_25CollectiveMainloopFwdSm80ILi4ELi1ELb0EN4cute5tupleIJNS5_1CILi128EEENS7_ILi112EEENS7_ILi64EEEEEELi64ENS_6half_tEfNS_4arch4Sm80ELb1ELb0ELb1ELb0ELb1ELb0ELb1ELb1EEENS1_21CollectiveEpilogueFwdINS6_IJS8_SA_S9_EEENS6_IJNS7_ILi1EEESI_SI_EEESC_SE_Li128ELb0ELb1ELb1ELb0EEENS1_30DynamicPersistentTileSchedulerILi128ELi128ELb1ELb1ELb0EEEEEEEEEvNT_6ParamsE:
        .type           _ZN7cutlass13device_kernelIN5flash19enable_sm80_to_sm89INS1_16FlashAttnFwdSm80INS1_25CollectiveMainloopFwdSm80ILi4ELi1ELb0EN4cute5tupleIJNS5_1CILi128EEENS7_ILi112EEENS7_ILi64EEEEEELi64ENS_6half_tEfNS_4arch4Sm80ELb1ELb0ELb1ELb0ELb1ELb0ELb1ELb1EEENS1_21CollectiveEpilogueFwdINS6_IJS8_SA_S9_EEENS6_IJNS7_ILi1EEESI_SI_EEESC_SE_Li128ELb0ELb1ELb1ELb0EEENS1_30DynamicPersistentTileSchedulerILi128ELi128ELb1ELb1ELb0EEEEEEEEEvNT_6ParamsE,@function
        .size           _ZN7cutlass13device_kernelIN5flash19enable_sm80_to_sm89INS1_16FlashAttnFwdSm80INS1_25CollectiveMainloopFwdSm80ILi4ELi1ELb0EN4cute5tupleIJNS5_1CILi128EEENS7_ILi112EEENS7_ILi64EEEEEELi64ENS_6half_tEfNS_4arch4Sm80ELb1ELb0ELb1ELb0ELb1ELb0ELb1ELb1EEENS1_21CollectiveEpilogueFwdINS6_IJS8_SA_S9_EEENS6_IJNS7_ILi1EEESI_SI_EEESC_SE_Li128ELb0ELb1ELb1ELb0EEENS1_30DynamicPersistentTileSchedulerILi128ELi128ELb1ELb1ELb0EEEEEEEEEvNT_6ParamsE,(.L_x_24 - _ZN7cutlass13device_kernelIN5flash19enable_sm80_to_sm89INS1_16FlashAttnFwdSm80INS1_25CollectiveMainloopFwdSm80ILi4ELi1ELb0EN4cute5tupleIJNS5_1CILi128EEENS7_ILi112EEENS7_ILi64EEEEEELi64ENS_6half_tEfNS_4arch4Sm80ELb1ELb0ELb1ELb0ELb1ELb0ELb1ELb1EEENS1_21CollectiveEpilogueFwdINS6_IJS8_SA_S9_EEENS6_IJNS7_ILi1EEESI_SI_EEESC_SE_Li128ELb0ELb1ELb1ELb0EEENS1_30DynamicPersistentTileSchedulerILi128ELi128ELb1ELb1ELb0EEEEEEEEEvNT_6ParamsE)
        .other          _ZN7cutlass13device_kernelIN5flash19enable_sm80_to_sm89INS1_16FlashAttnFwdSm80INS1_25CollectiveMainloopFwdSm80ILi4ELi1ELb0EN4cute5tupleIJNS5_1CILi128EEENS7_ILi112EEENS7_ILi64EEEEEELi64ENS_6half_tEfNS_4arch4Sm80ELb1ELb0ELb1ELb0ELb1ELb0ELb1ELb1EEENS1_21CollectiveEpilogueFwdINS6_IJS8_SA_S9_EEENS6_IJNS7_ILi1EEESI_SI_EEESC_SE_Li128ELb0ELb1ELb1ELb0EEENS1_30DynamicPersistentTileSchedulerILi128ELi128ELb1ELb1ELb0EEEEEEEEEvNT_6ParamsE,@"STO_CUDA_ENTRY STV_DEFAULT"
_ZN7cutlass13device_kernelIN5flash19enable_sm80_to_sm89INS1_16FlashAttnFwdSm80INS1_25CollectiveMainloopFwdSm80ILi4ELi1ELb0EN4cute5tupleIJNS5_1CILi128EEENS7_ILi112EEENS7_ILi64EEEEEELi64ENS_6half_tEfNS_4arch4Sm80ELb1ELb0ELb1ELb0ELb1ELb0ELb1ELb1EEENS1_21CollectiveEpilogueFwdINS6_IJS8_SA_S9_EEENS6_IJNS7_ILi1EEESI_SI_EEESC_SE_Li128ELb0ELb1ELb1ELb0EEENS1_30DynamicPersistentTileSchedulerILi128ELi128ELb1ELb1ELb0EEEEEEEEEvNT_6ParamsE:
[----:B------:R-:W-:Y:S01]  /*0000*/  LDC R1, c[0x0][0x28] ;  /* 0x00000a00ff017b82 */ /* 0x000fe20000000800 */
[----:B------:R-:W-:Y:S05]  /*0010*/  EXIT ;  /* 0x000000000000794d */ /* 0x000fea0003800000 */
.L_x_6:
        /* <DEDUP_REMOVED lines=14> */
.L_x_24:


//--------------------- .text._ZN7cutlass13device_kernelIN5flash19enable_sm80_to_sm89INS1_16FlashAttnFwdSm80INS1_25CollectiveMainloopFwdSm80ILi4ELi1ELb0EN4cute5tupleIJNS5_1CILi128EEENS7_ILi80EEENS7_ILi64EEEEEELi64ENS_6half_tEfNS_4arch4Sm80ELb1ELb0ELb1ELb1ELb1ELb0ELb1ELb1EEENS1_21CollectiveEpilogueFwdINS6_IJS8_SA_S9_EEENS6_IJNS7_ILi1EEESI_SI_EEESC_SE_Li128ELb1ELb1ELb1ELb0EEENS1_36VarlenDynamicPersistentTileSchedulerILi128ELi80ELi128ELi128ELb1ELb1ELb0ELb1ELb1ELb1EEEEEEEEEvNT_6ParamsE --------------------------
	.section	.text._ZN7cutlass13device_kernelIN5flash19enable_sm80_to_sm89INS1_16FlashAttnFwdSm80INS1_25CollectiveMainloopFwdSm80ILi4ELi1ELb0EN4cute5tupleIJNS5_1CILi128EEENS7_ILi80EEENS7_ILi64EEEEEELi64ENS_6half_tEfNS_4arch4Sm80ELb1ELb0ELb1ELb1ELb1ELb0ELb1ELb1EEENS1_21CollectiveEpilogueFwdINS6_IJS8_SA_S9_EEENS6_IJNS7_ILi1EEESI_SI_EEESC_SE_Li128ELb1ELb1ELb1ELb0EEENS1_36VarlenDynamicPersistentTileSchedulerILi128ELi80ELi128ELi128ELb1ELb1ELb0ELb1ELb1ELb1EEEEEEEEEvNT_6ParamsE,"ax",@progbits
	.align	128
.text._ZN7cutlass13device_kernelIN5flash19enable_sm80_to_sm89INS1_16FlashAttnFwdSm80INS1_25CollectiveMainloopFwdSm80ILi4ELi1ELb0EN4cute5tupleIJNS5_1CILi128EEENS7_ILi80EEENS7_ILi64EEEEEELi64ENS_6half_tEfNS_4arch4Sm80ELb1ELb0ELb1ELb1ELb1ELb0ELb1ELb1EEENS1_21CollectiveEpilogueFwdINS6_IJS8_SA_S9_EEENS6_IJNS7_ILi1EEESI_SI_EEESC_SE_Li128ELb1ELb1ELb1ELb0EEENS1_36VarlenDynamicPersistentTileSchedulerILi128ELi80ELi128ELi128ELb1ELb1ELb0ELb1ELb1ELb1EEEEEEEEEvNT_6ParamsE:
        .type           _ZN7cutlass13device_kernelIN5flash19enable_sm80_to_sm89INS1_16FlashAttnFwdSm80INS1_25CollectiveMainloopFwdSm80ILi4ELi1ELb0EN4cute5tupleIJNS5_1CILi128EEENS7_ILi80EEENS7_ILi64EEEEEELi64ENS_6half_tEfNS_4arch4Sm80ELb1ELb0ELb1ELb1ELb1ELb0ELb1ELb1EEENS1_21CollectiveEpilogueFwdINS6_IJS8_SA_S9_EEENS6_IJNS7_ILi1EEESI_SI_EEESC_SE_Li128ELb1ELb1ELb1ELb0EEENS1_36VarlenDynamicPersistentTileSchedulerILi128ELi80ELi128ELi128ELb1ELb1ELb0ELb1ELb1ELb1EEEEEEEEEvNT_6ParamsE,@function
        .size           _ZN7cutlass13device_kernelIN5flash19enable_sm80_to_sm89INS1_16FlashAttnFwdSm80INS1_25CollectiveMainloopFwdSm80ILi4ELi1ELb0EN4cute5tupleIJNS5_1CILi128EEENS7_ILi80EEENS7_ILi64EEEEEELi64ENS_6half_tEfNS_4arch4Sm80ELb1ELb0ELb1ELb1ELb1ELb0ELb1ELb1EEENS1_21CollectiveEpilogueFwdINS6_IJS8_SA_S9_EEENS6_IJNS7_ILi1EEESI_SI_EEESC_SE_Li128ELb1ELb1ELb1ELb0EEENS1_36VarlenDynamicPersistentTileSchedulerILi128ELi80ELi128ELi128ELb1ELb1ELb0ELb1ELb1ELb1EEEEEEEEEvNT_6ParamsE,(.L_x_25 - _ZN7cutlass13device_kernelIN5flash19enable_sm80_to_sm89INS1_16FlashAttnFwdSm80INS1_25CollectiveMainloopFwdSm80ILi4ELi1ELb0EN4cute5tupleIJNS5_1CILi128EEENS7_ILi80EEENS7_ILi64EEEEEELi64ENS_6half_tEfNS_4arch4Sm80ELb1ELb0ELb1ELb1ELb1ELb0ELb1ELb1EEENS1_21CollectiveEpilogueFwdINS6_IJS8_SA_S9_EEENS6_IJNS7_ILi1EEESI_SI_EEESC_SE_Li128ELb1ELb1ELb1ELb0EEENS1_36VarlenDynamicPersistentTileSchedulerILi128ELi80ELi128ELi128ELb1ELb1ELb0ELb1ELb1ELb1EEEEEEEEEvNT_6ParamsE)
        .other          _ZN7cutlass13device_kernelIN5flash19enable_sm80_to_sm89INS1_16FlashAttnFwdSm80INS1_25CollectiveMainloopFwdSm80ILi4ELi1ELb0EN4cute5tupleIJNS5_1CILi128EEENS7_ILi80EEENS7_ILi64EEEEEELi64ENS_6half_tEfNS_4arch4Sm80ELb1ELb0ELb1ELb1ELb1ELb0ELb1ELb1EEENS1_21CollectiveEpilogueFwdINS6_IJS8_SA_S9_EEENS6_IJNS7_ILi1EEESI_SI_EEESC_SE_Li128ELb1ELb1ELb1ELb0EEENS1_36VarlenDynamicPersistentTileSchedulerILi128ELi80ELi128ELi128ELb1ELb1ELb0ELb1ELb1ELb1EEEEEEEEEvNT_6ParamsE,@"STO_CUDA_ENTRY STV_DEFAULT"
_ZN7cutlass13device_kernelIN5flash19enable_sm80_to_sm89INS1_16FlashAttnFwdSm80INS1_25CollectiveMainloopFwdSm80ILi4ELi1ELb0EN4cute5tupleIJNS5_1CILi128EEENS7_ILi80EEENS7_ILi64EEEEEELi64ENS_6half_tEfNS_4arch4Sm80ELb1ELb0ELb1ELb1ELb1ELb0ELb1ELb1EEENS1_21CollectiveEpilogueFwdINS6_IJS8_SA_S9_EEENS6_IJNS7_ILi1EEESI_SI_EEESC_SE_Li128ELb1ELb1ELb1ELb0EEENS1_36VarlenDynamicPersistentTileSchedulerILi128ELi80ELi128ELi128ELb1ELb1ELb0ELb1ELb1ELb1EEEEEEEEEvNT_6ParamsE:
[----:B------:R-:W-:Y:S01]  /*0000*/  LDC R1, c[0x0][0x28] ;  /* 0x00000a00ff017b82 */ /* 0x000fe20000000800 */
[----:B------:R-:W-:Y:S05]  /*0010*/  EXIT ;  /* 0x000000000000794d */ /* 0x000fea0003800000 */
.L_x_7:
        /* <DEDUP_REMOVED lines=14> */
.L_x_25:


//--------------------- .text._ZN7cutlass13device_kernelIN5flash19enable_sm80_to_sm89INS1_16FlashAttnFwdSm80INS1_25CollectiveMainloopFwdSm80ILi4ELi1ELb0EN4cute5tupleIJNS5_1CILi128EEENS7_ILi80EEENS7_ILi64EEEEEELi64ENS_6half_tEfNS_4arch4Sm80ELb1ELb0ELb1ELb1ELb1ELb1ELb1ELb1EEENS1_21CollectiveEpilogueFwdINS6_IJS8_SA_S9_EEENS6_IJNS7_ILi1EEESI_SI_EEESC_SE_Li128ELb1ELb1ELb1ELb0EEENS1_36VarlenDynamicPersistentTileSchedulerILi128ELi80ELi128ELi128ELb1ELb1ELb0ELb1ELb1ELb1EEEEEEEEEvNT_6ParamsE --------------------------
	.section	.text._ZN7cutlass13device_kernelIN5flash19enable_sm80_to_sm89INS1_16FlashAttnFwdSm80INS1_25CollectiveMainloopFwdSm80ILi4ELi1ELb0EN4cute5tupleIJNS5_1CILi128EEENS7_ILi80EEENS7_ILi64EEEEEELi64ENS_6half_tEfNS_4arch4Sm80ELb1ELb0ELb1ELb1ELb1ELb1ELb1ELb1EEENS1_21CollectiveEpilogueFwdINS6_IJS8_SA_S9_EEENS6_IJNS7_ILi1EEESI_SI_EEESC_SE_Li128ELb1ELb1ELb1ELb0EEENS1_36VarlenDynamicPersistentTileSchedulerILi128ELi80ELi128ELi128ELb1ELb1ELb0ELb1ELb1ELb1EEEEEEEEEvNT_6ParamsE,"ax",@progbits
	.align	128
.text._ZN7cutlass13device_kernelIN5flash19enable_sm80_to_sm89INS1_16FlashAttnFwdSm80INS1_25CollectiveMainloopFwdSm80ILi4ELi1ELb0EN4cute5tupleIJNS5_1CILi128EEENS7_ILi80EEENS7_ILi64EEEEEELi64ENS_6half_tEfNS_4arch4Sm80ELb1ELb0ELb1ELb1ELb1ELb1ELb1ELb1EEENS1_21CollectiveEpilogueFwdINS6_IJS8_SA_S9_EEENS6_IJNS7_ILi1EEESI_SI_EEESC_SE_Li128ELb1ELb1ELb1ELb0EEENS1_36VarlenDynamicPersistentTileSchedulerILi128ELi80ELi128ELi128ELb1ELb1ELb0ELb1ELb1ELb1EEEEEEEEEvNT_6ParamsE:
        .type           _ZN7cutlass13device_kernelIN5flash19enable_sm80_to_sm89INS1_16FlashAttnFwdSm80INS1_25CollectiveMainloopFwdSm80ILi4ELi1ELb0EN4cute5tupleIJNS5_1CILi128EEENS7_ILi80EEENS7_ILi64EEEEEELi64ENS_6half_tEfNS_4arch4Sm80ELb1ELb0ELb1ELb1ELb1ELb1ELb1ELb1EEENS1_21CollectiveEpilogueFwdINS6_IJS8_SA_S9_EEENS6_IJNS7_ILi1EEESI_SI_EEESC_SE_Li128ELb1ELb1ELb1ELb0EEENS1_36VarlenDynamicPersistentTileSchedulerILi128ELi80ELi128ELi128ELb1ELb1ELb0ELb1ELb1ELb1EEEEEEEEEvNT_6ParamsE,@function
        .size           _ZN7cutlass13device_kernelIN5flash19enable_sm80_to_sm89INS1_16FlashAttnFwdSm80INS1_25CollectiveMainloopFwdSm80ILi4ELi1ELb0EN4cute5tupleIJNS5_1CILi128EEENS7_ILi80EEENS7_ILi64EEEEEELi64ENS_6half_tEfNS_4arch4Sm80ELb1ELb0ELb1ELb1ELb1ELb1ELb1ELb1EEENS1_21CollectiveEpilogueFwdINS6_IJS8_SA_S9_EEENS6_IJNS7_ILi1EEESI_SI_EEESC_SE_Li128ELb1ELb1ELb1ELb0EEENS1_36VarlenDynamicPersistentTileSchedulerILi128ELi80ELi128ELi128ELb1ELb1ELb0ELb1ELb1ELb1EEEEEEEEEvNT_6ParamsE,(.L_x_26 - _ZN7cutlass13device_kernelIN5flash19enable_sm80_to_sm89INS1_16FlashAttnFwdSm80INS1_25CollectiveMainloopFwdSm80ILi4ELi1ELb0EN4cute5tupleIJNS5_1CILi128EEENS7_ILi80EEENS7_ILi64EEEEEELi64ENS_6half_tEfNS_4arch4Sm80ELb1ELb0ELb1ELb1ELb1ELb1ELb1ELb1EEENS1_21CollectiveEpilogueFwdINS6_IJS8_SA_S9_EEENS6_IJNS7_ILi1EEESI_SI_EEESC_SE_Li128ELb1ELb1ELb1ELb0EEENS1_36VarlenDynamicPersistentTileSchedulerILi128ELi80ELi128ELi128ELb1ELb1ELb0ELb1ELb1ELb1EEEEEEEEEvNT_6ParamsE)
        .other          _ZN7cutlass13device_kernelIN5flash19enable_sm80_to_sm89INS1_16FlashAttnFwdSm80INS1_25CollectiveMainloopFwdSm80ILi4ELi1ELb0EN4cute5tupleIJNS5_1CILi128EEENS7_ILi80EEENS7_ILi64EEEEEELi64ENS_6half_tEfNS_4arch4Sm80ELb1ELb0ELb1ELb1ELb1ELb1ELb1ELb1EEENS1_21CollectiveEpilogueFwdINS6_IJS8_SA_S9_EEENS6_IJNS7_ILi1EEESI_SI_EEESC_SE_Li128ELb1ELb1ELb1ELb0EEENS1_36VarlenDynamicPersistentTileSchedulerILi128ELi80ELi128ELi128ELb1ELb1ELb0ELb1ELb1ELb1EEEEEEEEEvNT_6ParamsE,@"STO_CUDA_ENTRY STV_DEFAULT"
_ZN7cutlass13device_kernelIN5flash19enable_sm80_to_sm89INS1_16FlashAttnFwdSm80INS1_25CollectiveMainloopFwdSm80ILi4ELi1ELb0EN4cute5tupleIJNS5_1CILi128EEENS7_ILi80EEENS7_ILi64EEEEEELi64ENS_6half_tEfNS_4arch4Sm80ELb1ELb0ELb1ELb1ELb1ELb1ELb1ELb1EEENS1_21CollectiveEpilogueFwdINS6_IJS8_SA_S9_EEENS6_IJNS7_ILi1EEESI_SI_EEESC_SE_Li128ELb1ELb1ELb1ELb0EEENS1_36VarlenDynamicPersistentTileSchedulerILi128ELi80ELi128ELi128ELb1ELb1ELb0ELb1ELb1ELb1EEEEEEEEEvNT_6ParamsE:
[----:B------:R-:W-:Y:S01]  /*0000*/  LDC R1, c[0x0][0x28] ;  /* 0x00000a00ff017b82 */ /* 0x000fe20000000800 */
[----:B------:R-:W-:Y:S05]  /*0010*/  EXIT ;  /* 0x000000000000794d */ /* 0x000fea0003800000 */
.L_x_8:
        /* <DEDUP_REMOVED lines=14> */
.L_x_26:


//--------------------- .text._ZN7cutlass13device_kernelIN5flash19enable_sm80_to_sm89INS1_16FlashAttnFwdSm80INS1_25CollectiveMainloopFwdSm80ILi4ELi1ELb0EN4cute5tupleIJNS5_1CILi128EEENS7_ILi112EEENS7_ILi64EEEEEELi64ENS_6half_tEfNS_4arch4Sm80ELb0ELb0ELb0ELb0ELb1ELb0ELb1ELb1EEENS1_21CollectiveEpilogueFwdINS6_IJS8_SA_S9_EEENS6_IJNS7_ILi1EEESI_SI_EEESC_SE_Li128ELb0ELb1ELb1ELb0EEENS1_19SingleTileSchedulerILb0ELb1ELb1ELi128EEEEEEEEEvNT_6ParamsE --------------------------
	.section	.text._ZN7cutlass13device_kernelIN5flash19enable_sm80_to_sm89INS1_16FlashAttnFwdSm80INS1_25CollectiveMainloopFwdSm80ILi4ELi1ELb0EN4cute5tupleIJNS5_1CILi128EEENS7_ILi112EEENS7_ILi64EEEEEELi64ENS_6half_tEfNS_4arch4Sm80ELb0ELb0ELb0ELb0ELb1ELb0ELb1ELb1EEENS1_21CollectiveEpilogueFwdINS6_IJS8_SA_S9_EEENS6_IJNS7_ILi1EEESI_SI_EEESC_SE_Li128ELb0ELb1ELb1ELb0EEENS1_19SingleTileSchedulerILb0ELb1ELb1ELi128EEEEEEEEEvNT_6ParamsE,"ax",@progbits
	.align	128
.text._ZN7cutlass13device_kernelIN5flash19enable_sm80_to_sm89INS1_16FlashAttnFwdSm80INS1_25CollectiveMainloopFwdSm80ILi4ELi1ELb0EN4cute5tupleIJNS5_1CILi128EEENS7_ILi112EEENS7_ILi64EEEEEELi64ENS_6half_tEfNS_4arch4Sm80ELb0ELb0ELb0ELb0ELb1ELb0ELb1ELb1EEENS1_21CollectiveEpilogueFwdINS6_IJS8_SA_S9_EEENS6_IJNS7_ILi1EEESI_SI_EEESC_SE_Li128ELb0ELb1ELb1ELb0EEENS1_19SingleTileSchedulerILb0ELb1ELb1ELi128EEEEEEEEEvNT_6ParamsE:
        .type           _ZN7cutlass13device_kernelIN5flash19enable_sm80_to_sm89INS1_16FlashAttnFwdSm80INS1_25CollectiveMainloopFwdSm80ILi4ELi1ELb0EN4cute5tupleIJNS5_1CILi128EEENS7_ILi112EEENS7_ILi64EEEEEELi64ENS_6half_tEfNS_4arch4Sm80ELb0ELb0ELb0ELb0ELb1ELb0ELb1ELb1EEENS1_21CollectiveEpilogueFwdINS6_IJS8_SA_S9_EEENS6_IJNS7_ILi1EEESI_SI_EEESC_SE_Li128ELb0ELb1ELb1ELb0EEENS1_19SingleTileSchedulerILb0ELb1ELb1ELi128EEEEEEEEEvNT_6ParamsE,@function
        .size           _ZN7cutlass13device_kernelIN5flash19enable_sm80_to_sm89INS1_16FlashAttnFwdSm80INS1_25CollectiveMainloopFwdSm80ILi4ELi1ELb0EN4cute5tupleIJNS5_1CILi128EEENS7_ILi112EEENS7_ILi64EEEEEELi64ENS_6half_tEfNS_4arch4Sm80ELb0ELb0ELb0ELb0ELb1ELb0ELb1ELb1EEENS1_21CollectiveEpilogueFwdINS6_IJS8_SA_S9_EEENS6_IJNS7_ILi1EEESI_SI_EEESC_SE_Li128ELb0ELb1ELb1ELb0EEENS1_19SingleTileSchedulerILb0ELb1ELb1ELi128EEEEEEEEEvNT_6ParamsE,(.L_x_27 - _ZN7cutlass13device_kernelIN5flash19enable_sm80_to_sm89INS1_16FlashAttnFwdSm80INS1_25CollectiveMainloopFwdSm80ILi4ELi1ELb0EN4cute5tupleIJNS5_1CILi128EEENS7_ILi112EEENS7_ILi64EEEEEELi64ENS_6half_tEfNS_4arch4Sm80ELb0ELb0ELb0ELb0ELb1ELb0ELb1ELb1EEENS1_21CollectiveEpilogueFwdINS6_IJS8_SA_S9_EEENS6_IJNS7_ILi1EEESI_SI_EEESC_SE_Li128ELb0ELb1ELb1ELb0EEENS1_19SingleTileSchedulerILb0ELb1ELb1ELi128EEEEEEEEEvNT_6ParamsE)
        .other          _ZN7cutlass13device_kernelIN5flash19enable_sm80_to_sm89INS1_16FlashAttnFwdSm80INS1_25CollectiveMainloopFwdSm80ILi4ELi1ELb0EN4cute5tupleIJNS5_1CILi128EEENS7_ILi112EEENS7_ILi64EEEEEELi64ENS_6half_tEfNS_4arch4Sm80ELb0ELb0ELb0ELb0ELb1ELb0ELb1ELb1EEENS1_21CollectiveEpilogueFwdINS6_IJS8_SA_S9_EEENS6_IJNS7_ILi1EEESI_SI_EEESC_SE_Li128ELb0ELb1ELb1ELb0EEENS1_19SingleTileSchedulerILb0ELb1ELb1ELi128EEEEEEEEEvNT_6ParamsE,@"STO_CUDA_ENTRY STV_DEFAULT"
_ZN7cutlass13device_kernelIN5flash19enable_sm80_to_sm89INS1_16FlashAttnFwdSm80INS1_25CollectiveMainloopFwdSm80ILi4ELi1ELb0EN4cute5tupleIJNS5_1CILi128EEENS7_ILi112EEENS7_ILi64EEEEEELi64ENS_6half_tEfNS_4arch4Sm80ELb0ELb0ELb0ELb0ELb1ELb0ELb1ELb1EEENS1_21CollectiveEpilogueFwdINS6_IJS8_SA_S9_EEENS6_IJNS7_ILi1EEESI_SI_EEESC_SE_Li128ELb0ELb1ELb1ELb0EEENS1_19SingleTileSchedulerILb0ELb1ELb1ELi128EEEEEEEEEvNT_6ParamsE:
[----:B------:R-:W-:Y:S01]  /*0000*/  LDC R1, c[0x0][0x28] ;  /* 0x00000a00ff017b82 */ /* 0x000fe20000000800 */
[----:B------:R-:W-:Y:S05]  /*0010*/  EXIT ;  /* 0x000000000000794d */ /* 0x000fea0003800000 */
.L_x_9:
        /* <DEDUP_REMOVED lines=14> */
.L_x_27:


//--------------------- .text._ZN7cutlass13device_kernelIN5flash19enable_sm80_to_sm89INS1_16FlashAttnFwdSm80INS1_25CollectiveMainloopFwdSm80ILi4ELi1ELb0EN4cute5tupleIJNS5_1CILi128EEENS7_ILi80EEENS7_ILi64EEEEEELi64ENS_6half_tEfNS_4arch4Sm80ELb0ELb0ELb0ELb1ELb1ELb0ELb1ELb1EEENS1_21CollectiveEpilogueFwdINS6_IJS8_SA_S9_EEENS6_IJNS7_ILi1EEESI_SI_EEESC_SE_Li128ELb1ELb1ELb1ELb0EEENS1_36VarlenDynamicPersistentTileSchedulerILi128ELi80ELi128ELi128ELb1ELb1ELb0ELb0ELb1ELb1EEEEEEEEEvNT_6ParamsE --------------------------
	.section	.text._ZN7cutlass13device_kernelIN5flash19enable_sm80_to_sm89INS1_16FlashAttnFwdSm80INS1_25CollectiveMainloopFwdSm80ILi4ELi1ELb0EN4cute5tupleIJNS5_1CILi128EEENS7_ILi80EEENS7_ILi64EEEEEELi64ENS_6half_tEfNS_4arch4Sm80ELb0ELb0ELb0ELb1ELb1ELb0ELb1ELb1EEENS1_21CollectiveEpilogueFwdINS6_IJS8_SA_S9_EEENS6_IJNS7_ILi1EEESI_SI_EEESC_SE_Li128ELb1ELb1ELb1ELb0EEENS1_36VarlenDynamicPersistentTileSchedulerILi128ELi80ELi128ELi128ELb1ELb1ELb0ELb0ELb1ELb1EEEEEEEEEvNT_6ParamsE,"ax",@progbits
	.align	128
.text._ZN7cutlass13device_kernelIN5flash19enable_sm80_to_sm89INS1_16FlashAttnFwdSm80INS1_25CollectiveMainloopFwdSm80ILi4ELi1ELb0EN4cute5tupleIJNS5_1CILi128EEENS7_ILi80EEENS7_ILi64EEEEEELi64ENS_6half_tEfNS_4arch4Sm80ELb0ELb0ELb0ELb1ELb1ELb0ELb1ELb1EEENS1_21CollectiveEpilogueFwdINS6_IJS8_SA_S9_EEENS6_IJNS7_ILi1EEESI_SI_EEESC_SE_Li128ELb1ELb1ELb1ELb0EEENS1_36VarlenDynamicPersistentTileSchedulerILi128ELi80ELi128ELi128ELb1ELb1ELb0ELb0ELb1ELb1EEEEEEEEEvNT_6ParamsE:
        .type           _ZN7cutlass13device_kernelIN5flash19enable_sm80_to_sm89INS1_16FlashAttnFwdSm80INS1_25CollectiveMainloopFwdSm80ILi4ELi1ELb0EN4cute5tupleIJNS5_1CILi128EEENS7_ILi80EEENS7_ILi64EEEEEELi64ENS_6half_tEfNS_4arch4Sm80ELb0ELb0ELb0ELb1ELb1ELb0ELb1ELb1EEENS1_21CollectiveEpilogueFwdINS6_IJS8_SA_S9_EEENS6_IJNS7_ILi1EEESI_SI_EEESC_SE_Li128ELb1ELb1ELb1ELb0EEENS1_36VarlenDynamicPersistentTileSchedulerILi128ELi80ELi128ELi128ELb1ELb1ELb0ELb0ELb1ELb1EEEEEEEEEvNT_6ParamsE,@function
        .size           _ZN7cutlass13device_kernelIN5flash19enable_sm80_to_sm89INS1_16FlashAttnFwdSm80INS1_25CollectiveMainloopFwdSm80ILi4ELi1ELb0EN4cute5tupleIJNS5_1CILi128EEENS7_ILi80EEENS7_ILi64EEEEEELi64ENS_6half_tEfNS_4arch4Sm80ELb0ELb0ELb0ELb1ELb1ELb0ELb1ELb1EEENS1_21CollectiveEpilogueFwdINS6_IJS8_SA_S9_EEENS6_IJNS7_ILi1EEESI_SI_EEESC_SE_Li128ELb1ELb1ELb1ELb0EEENS1_36VarlenDynamicPersistentTileSchedulerILi128ELi80ELi128ELi128ELb1ELb1ELb0ELb0ELb1ELb1EEEEEEEEEvNT_6ParamsE,(.L_x_28 - _ZN7cutlass13device_kernelIN5flash19enable_sm80_to_sm89INS1_16FlashAttnFwdSm80INS1_25CollectiveMainloopFwdSm80ILi4ELi1ELb0EN4cute5tupleIJNS5_1CILi128EEENS7_ILi80EEENS7_ILi64EEEEEELi64ENS_6half_tEfNS_4arch4Sm80ELb0ELb0ELb0ELb1ELb1ELb0ELb1ELb1EEENS1_21CollectiveEpilogueFwdINS6_IJS8_SA_S9_EEENS6_IJNS7_ILi1EEESI_SI_EEESC_SE_Li128ELb1ELb1ELb1ELb0EEENS1_36VarlenDynamicPersistentTileSchedulerILi128ELi80ELi128ELi128ELb1ELb1ELb0ELb0ELb1ELb1EEEEEEEEEvNT_6ParamsE)
        .other          _ZN7cutlass13device_kernelIN5flash19enable_sm80_to_sm89INS1_16FlashAttnFwdSm80INS1_25CollectiveMainloopFwdSm80ILi4ELi1ELb0EN4cute5tupleIJNS5_1CILi128EEENS7_ILi80EEENS7_ILi64EEEEEELi64ENS_6half_tEfNS_4arch4Sm80ELb0ELb0ELb0ELb1ELb1ELb0ELb1ELb1EEENS1_21CollectiveEpilogueFwdINS6_IJS8_SA_S9_EEENS6_IJNS7_ILi1EEESI_SI_EEESC_SE_Li128ELb1ELb1ELb1ELb0EEENS1_36VarlenDynamicPersistentTileSchedulerILi128ELi80ELi128ELi128ELb1ELb1ELb0ELb0ELb1ELb1EEEEEEEEEvNT_6ParamsE,@"STO_CUDA_ENTRY STV_DEFAULT"
_ZN7cutlass13device_kernelIN5flash19enable_sm80_to_sm89INS1_16FlashAttnFwdSm80INS1_25CollectiveMainloopFwdSm80ILi4ELi1ELb0EN4cute5tupleIJNS5_1CILi128EEENS7_ILi80EEENS7_ILi64EEEEEELi64ENS_6half_tEfNS_4arch4Sm80ELb0ELb0ELb0ELb1ELb1ELb0ELb1ELb1EEENS1_21CollectiveEpilogueFwdINS6_IJS8_SA_S9_EEENS6_IJNS7_ILi1EEESI_SI_EEESC_SE_Li128ELb1ELb1ELb1ELb0EEENS1_36VarlenDynamicPersistentTileSchedulerILi128ELi80ELi128ELi128ELb1ELb1ELb0ELb0ELb1ELb1EEEEEEEEEvNT_6ParamsE:
[----:B------:R-:W-:Y:S01]  /*0000*/  LDC R1, c[0x0][0x28] ;  /* 0x00000a00ff017b82 */ /* 0x000fe20000000800 */
[----:B------:R-:W-:Y:S05]  /*0010*/  EXIT ;  /* 0x000000000000794d */ /* 0x000fea0003800000 */
.L_x_10:
        /* <DEDUP_REMOVED lines=14> */
.L_x_28:


//--------------------- .text._ZN7cutlass13device_kernelIN5flash19enable_sm80_to_sm89INS1_16FlashAttnFwdSm80INS1_25CollectiveMainloopFwdSm80ILi4ELi1ELb0EN4cute5tupleIJNS5_1CILi128EEENS7_ILi80EEENS7_ILi64EEEEEELi64ENS_6half_tEfNS_4arch4Sm80ELb0ELb0ELb0ELb1ELb1ELb1ELb1ELb1EEENS1_21CollectiveEpilogueFwdINS6_IJS8_SA_S9_EEENS6_IJNS7_ILi1EEESI_SI_EEESC_SE_Li128ELb1ELb1ELb1ELb0EEENS1_36VarlenDynamicPersistentTileSchedulerILi128ELi80ELi128ELi128ELb1ELb1ELb0ELb0ELb1ELb1EEEEEEEEEvNT_6ParamsE --------------------------
	.section	.text._ZN7cutlass13device_kernelIN5flash19enable_sm80_to_sm89INS1_16FlashAttnFwdSm80INS1_25CollectiveMainloopFwdSm80ILi4ELi1ELb0EN4cute5tupleIJNS5_1CILi128EEENS7_ILi80EEENS7_ILi64EEEEEELi64ENS_6half_tEfNS_4arch4Sm80ELb0ELb0ELb0ELb1ELb1ELb1ELb1ELb1EEENS1_21CollectiveEpilogueFwdINS6_IJS8_SA_S9_EEENS6_IJNS7_ILi1EEESI_SI_EEESC_SE_Li128ELb1ELb1ELb1ELb0EEENS1_36VarlenDynamicPersistentTileSchedulerILi128ELi80ELi128ELi128ELb1ELb1ELb0ELb0ELb1ELb1EEEEEEEEEvNT_6ParamsE,"ax",@progbits
	.align	128
.text._ZN7cutlass13device_kernelIN5flash19enable_sm80_to_sm89INS1_16FlashAttnFwdSm80INS1_25CollectiveMainloopFwdSm80ILi4ELi1ELb0EN4cute5tupleIJNS5_1CILi128EEENS7_ILi80EEENS7_ILi64EEEEEELi64ENS_6half_tEfNS_4arch4Sm80ELb0ELb0ELb0ELb1ELb1ELb1ELb1ELb1EEENS1_21CollectiveEpilogueFwdINS6_IJS8_SA_S9_EEENS6_IJNS7_ILi1EEESI_SI_EEESC_SE_Li128ELb1ELb1ELb1ELb0EEENS1_36VarlenDynamicPersistentTileSchedulerILi128ELi80ELi128ELi128ELb1ELb1ELb0ELb0ELb1ELb1EEEEEEEEEvNT_6ParamsE:
        .type           _ZN7cutlass13device_kernelIN5flash19enable_sm80_to_sm89INS1_16FlashAttnFwdSm80INS1_25CollectiveMainloopFwdSm80ILi4ELi1ELb0EN4cute5tupleIJNS5_1CILi128EEENS7_ILi80EEENS7_ILi64EEEEEELi64ENS_6half_tEfNS_4arch4Sm80ELb0ELb0ELb0ELb1ELb1ELb1ELb1ELb1EEENS1_21CollectiveEpilogueFwdINS6_IJS8_SA_S9_EEENS6_IJNS7_ILi1EEESI_SI_EEESC_SE_Li128ELb1ELb1ELb1ELb0EEENS1_36VarlenDynamicPersistentTileSchedulerILi128ELi80ELi128ELi128ELb1ELb1ELb0ELb0ELb1ELb1EEEEEEEEEvNT_6ParamsE,@function
        .size           _ZN7cutlass13device_kernelIN5flash19enable_sm80_to_sm89INS1_16FlashAttnFwdSm80INS1_25CollectiveMainloopFwdSm80ILi4ELi1ELb0EN4cute5tupleIJNS5_1CILi128EEENS7_ILi80EEENS7_ILi64EEEEEELi64ENS_6half_tEfNS_4arch4Sm80ELb0ELb0ELb0ELb1ELb1ELb1ELb1ELb1EEENS1_21CollectiveEpilogueFwdINS6_IJS8_SA_S9_EEENS6_IJNS7_ILi1EEESI_SI_EEESC_SE_Li128ELb1ELb1ELb1ELb0EEENS1_36VarlenDynamicPersistentTileSchedulerILi128ELi80ELi128ELi128ELb1ELb1ELb0ELb0ELb1ELb1EEEEEEEEEvNT_6ParamsE,(.L_x_29 - _ZN7cutlass13device_kernelIN5flash19enable_sm80_to_sm89INS1_16FlashAttnFwdSm80INS1_25CollectiveMainloopFwdSm80ILi4ELi1ELb0EN4cute5tupleIJNS5_1CILi128EEENS7_ILi80EEENS7_ILi64EEEEEELi64ENS_6half_tEfNS_4arch4Sm80ELb0ELb0ELb0ELb1ELb1ELb1ELb1ELb1EEENS1_21CollectiveEpilogueFwdINS6_IJS8_SA_S9_EEENS6_IJNS7_ILi1EEESI_SI_EEESC_SE_Li128ELb1ELb1ELb1ELb0EEENS1_36VarlenDynamicPersistentTileSchedulerILi128ELi80ELi128ELi128ELb1ELb1ELb0ELb0ELb1ELb1EEEEEEEEEvNT_6ParamsE)
        .other          _ZN7cutlass13device_kernelIN5flash19enable_sm80_to_sm89INS1_16FlashAttnFwdSm80INS1_25CollectiveMainloopFwdSm80ILi4ELi1ELb0EN4cute5tupleIJNS5_1CILi128EEENS7_ILi80EEENS7_ILi64EEEEEELi64ENS_6half_tEfNS_4arch4Sm80ELb0ELb0ELb0ELb1ELb1ELb1ELb1ELb1EEENS1_21CollectiveEpilogueFwdINS6_IJS8_SA_S9_EEENS6_IJNS7_ILi1EEESI_SI_EEESC_SE_Li128ELb1ELb1ELb1ELb0EEENS1_36VarlenDynamicPersistentTileSchedulerILi128ELi80ELi128ELi128ELb1ELb1ELb0ELb0ELb1ELb1EEEEEEEEEvNT_6ParamsE,@"STO_CUDA_ENTRY STV_DEFAULT"
_ZN7cutlass13device_kernelIN5flash19enable_sm80_to_sm89INS1_16FlashAttnFwdSm80INS1_25CollectiveMainloopFwdSm80ILi4ELi1ELb0EN4cute5tupleIJNS5_1CILi128EEENS7_ILi80EEENS7_ILi64EEEEEELi64ENS_6half_tEfNS_4arch4Sm80ELb0ELb0ELb0ELb1ELb1ELb1ELb1ELb1EEENS1_21CollectiveEpilogueFwdINS6_IJS8_SA_S9_EEENS6_IJNS7_ILi1EEESI_SI_EEESC_SE_Li128ELb1ELb1ELb1ELb0EEENS1_36VarlenDynamicPersistentTileSchedulerILi128ELi80ELi128ELi128ELb1ELb1ELb0ELb0ELb1ELb1EEEEEEEEEvNT_6ParamsE:
[----:B------:R-:W-:Y:S01]  /*0000*/  LDC R1, c[0x0][0x28] ;  /* 0x00000a00ff017b82 */ /* 0x000fe20000000800 */
[----:B------:R-:W-:Y:S05]  /*0010*/  EXIT ;  /* 0x000000000000794d */ /* 0x000fea0003800000 */
.L_x_11:
        /* <DEDUP_REMOVED lines=14> */
.L_x_29:


//--------------------- .text._ZN7cutlass13device_kernelIN5flash19enable_sm80_to_sm89INS1_16FlashAttnFwdSm80INS1_25CollectiveMainloopFwdSm80ILi4ELi1ELb0EN4cute5tupleIJNS5_1CILi128EEENS7_ILi96EEENS7_ILi64EEEEEELi64ENS_6half_tEfNS_4arch4Sm80ELb0ELb1ELb0ELb0ELb1ELb0ELb1ELb1EEENS1_21CollectiveEpilogueFwdINS6_IJS8_SA_S9_EEENS6_IJNS7_ILi1EEESI_SI_EEESC_SE_Li128ELb0ELb1ELb1ELb0EEENS1_19SingleTileSchedulerILb0ELb1ELb1ELi128EEEEEEEEEvNT_6ParamsE --------------------------
	.section	.text._ZN7cutlass13device_kernelIN5flash19enable_sm80_to_sm89INS1_16FlashAttnFwdSm80INS1_25CollectiveMainloopFwdSm80ILi4ELi1ELb0EN4cute5tupleIJNS5_1CILi128EEENS7_ILi96EEENS7_ILi64EEEEEELi64ENS_6half_tEfNS_4arch4Sm80ELb0ELb1ELb0ELb0ELb1ELb0ELb1ELb1EEENS1_21CollectiveEpilogueFwdINS6_IJS8_SA_S9_EEENS6_IJNS7_ILi1EEESI_SI_EEESC_SE_Li128ELb0ELb1ELb1ELb0EEENS1_19SingleTileSchedulerILb0ELb1ELb1ELi128EEEEEEEEEvNT_6ParamsE,"ax",@progbits
	.align	128
.text._ZN7cutlass13device_kernelIN5flash19enable_sm80_to_sm89INS1_16FlashAttnFwdSm80INS1_25CollectiveMainloopFwdSm80ILi4ELi1ELb0EN4cute5tupleIJNS5_1CILi128EEENS7_ILi96EEENS7_ILi64EEEEEELi64ENS_6half_tEfNS_4arch4Sm80ELb0ELb1ELb0ELb0ELb1ELb0ELb1ELb1EEENS1_21CollectiveEpilogueFwdINS6_IJS8_SA_S9_EEENS6_IJNS7_ILi1EEESI_SI_EEESC_SE_Li128ELb0ELb1ELb1ELb0EEENS1_19SingleTileSchedulerILb0ELb1ELb1ELi128EEEEEEEEEvNT_6ParamsE:
        .type           _ZN7cutlass13device_kernelIN5flash19enable_sm80_to_sm89INS1_16FlashAttnFwdSm80INS1_25CollectiveMainloopFwdSm80ILi4ELi1ELb0EN4cute5tupleIJNS5_1CILi128EEENS7_ILi96EEENS7_ILi64EEEEEELi64ENS_6half_tEfNS_4arch4Sm80ELb0ELb1ELb0ELb0ELb1ELb0ELb1ELb1EEENS1_21CollectiveEpilogueFwdINS6_IJS8_SA_S9_EEENS6_IJNS7_ILi1EEESI_SI_EEESC_SE_Li128ELb0ELb1ELb1ELb0EEENS1_19SingleTileSchedulerILb0ELb1ELb1ELi128EEEEEEEEEvNT_6ParamsE,@function
        .size           _ZN7cutlass13device_kernelIN5flash19enable_sm80_to_sm89INS1_16FlashAttnFwdSm80INS1_25CollectiveMainloopFwdSm80ILi4ELi1ELb0EN4cute5tupleIJNS5_1CILi128EEENS7_ILi96EEENS7_ILi64EEEEEELi64ENS_6half_tEfNS_4arch4Sm80ELb0ELb1ELb0ELb0ELb1ELb0ELb1ELb1EEENS1_21CollectiveEpilogueFwdINS6_IJS8_SA_S9_EEENS6_IJNS7_ILi1EEESI_SI_EEESC_SE_Li128ELb0ELb1ELb1ELb0EEENS1_19SingleTileSchedulerILb0ELb1ELb1ELi128EEEEEEEEEvNT_6ParamsE,(.L_x_30 - _ZN7cutlass13device_kernelIN5flash19enable_sm80_to_sm89INS1_16FlashAttnFwdSm80INS1_25CollectiveMainloopFwdSm80ILi4ELi1ELb0EN4cute5tupleIJNS5_1CILi128EEENS7_ILi96EEENS7_ILi64EEEEEELi64ENS_6half_tEfNS_4arch4Sm80ELb0ELb1ELb0ELb0ELb1ELb0ELb1ELb1EEENS1_21CollectiveEpilogueFwdINS6_IJS8_SA_S9_EEENS6_IJNS7_ILi1EEESI_SI_EEESC_SE_Li128ELb0ELb1ELb1ELb0EEENS1_19SingleTileSchedulerILb0ELb1ELb1ELi128EEEEEEEEEvNT_6ParamsE)
        .other          _ZN7cutlass13device_kernelIN5flash19enable_sm80_to_sm89INS1_16FlashAttnFwdSm80INS1_25CollectiveMainloopFwdSm80ILi4ELi1ELb0EN4cute5tupleIJNS5_1CILi128EEENS7_ILi96EEENS7_ILi64EEEEEELi64ENS_6half_tEfNS_4arch4Sm80ELb0ELb1ELb0ELb0ELb1ELb0ELb1ELb1EEENS1_21CollectiveEpilogueFwdINS6_IJS8_SA_S9_EEENS6_IJNS7_ILi1EEESI_SI_EEESC_SE_Li128ELb0ELb1ELb1ELb0EEENS1_19SingleTileSchedulerILb0ELb1ELb1ELi128EEEEEEEEEvNT_6ParamsE,@"STO_CUDA_ENTRY STV_DEFAULT"
_ZN7cutlass13device_kernelIN5flash19enable_sm80_to_sm89INS1_16FlashAttnFwdSm80INS1_25CollectiveMainloopFwdSm80ILi4ELi1ELb0EN4cute5tupleIJNS5_1CILi128EEENS7_ILi96EEENS7_ILi64EEEEEELi64ENS_6half_tEfNS_4arch4Sm80ELb0ELb1ELb0ELb0ELb1ELb0ELb1ELb1EEENS1_21CollectiveEpilogueFwdINS6_IJS8_SA_S9_EEENS6_IJNS7_ILi1EEESI_SI_EEESC_SE_Li128ELb0ELb1ELb1ELb0EEENS1_19SingleTileSchedulerILb0ELb1ELb1ELi128EEEEEEEEEvNT_6ParamsE:
[----:B------:R-:W-:Y:S01]  /*0000*/  LDC R1, c[0x0][0x28] ;  /* 0x00000a00ff017b82 */ /* 0x000fe20000000800 */
[----:B------:R-:W-:Y:S05]  /*0010*/  EXIT ;  /* 0x000000000000794d */ /* 0x000fea0003800000 */
.L_x_12:
        /* <DEDUP_REMOVED lines=14> */
.L_x_30:


//--------------------- .text._ZN7cutlass13device_kernelIN5flash19enable_sm80_to_sm89INS1_16FlashAttnFwdSm80INS1_25CollectiveMainloopFwdSm80ILi4ELi1ELb0EN4cute5tupleIJNS5_1CILi128EEENS7_ILi80EEENS7_ILi64EEEEEELi64ENS_6half_tEfNS_4arch4Sm80ELb0ELb1ELb0ELb1ELb1ELb0ELb1ELb1EEENS1_21CollectiveEpilogueFwdINS6_IJS8_SA_S9_EEENS6_IJNS7_ILi1EEESI_SI_EEESC_SE_Li128ELb1ELb1ELb1ELb0EEENS1_36VarlenDynamicPersistentTileSchedulerILi128ELi80ELi128ELi128ELb1ELb1ELb0ELb1ELb0ELb1EEEEEEEEEvNT_6ParamsE --------------------------
	.section	.text._ZN7cutlass13device_kernelIN5flash19enable_sm80_to_sm89INS1_16FlashAttnFwdSm80INS1_25CollectiveMainloopFwdSm80ILi4ELi1ELb0EN4cute5tupleIJNS5_1CILi128EEENS7_ILi80EEENS7_ILi64EEEEEELi64ENS_6half_tEfNS_4arch4Sm80ELb0ELb1ELb0ELb1ELb1ELb0ELb1ELb1EEENS1_21CollectiveEpilogueFwdINS6_IJS8_SA_S9_EEENS6_IJNS7_ILi1EEESI_SI_EEESC_SE_Li128ELb1ELb1ELb1ELb0EEENS1_36VarlenDynamicPersistentTileSchedulerILi128ELi80ELi128ELi128ELb1ELb1ELb0ELb1ELb0ELb1EEEEEEEEEvNT_6ParamsE,"ax",@progbits
	.align	128
.text._ZN7cutlass13device_kernelIN5flash19enable_sm80_to_sm89INS1_16FlashAttnFwdSm80INS1_25CollectiveMainloopFwdSm80ILi4ELi1ELb0EN4cute5tupleIJNS5_1CILi128EEENS7_ILi80EEENS7_ILi64EEEEEELi64ENS_6half_tEfNS_4arch4Sm80ELb0ELb1ELb0ELb1ELb1ELb0ELb1ELb1EEENS1_21CollectiveEpilogueFwdINS6_IJS8_SA_S9_EEENS6_IJNS7_ILi1EEESI_SI_EEESC_SE_Li128ELb1ELb1ELb1ELb0EEENS1_36VarlenDynamicPersistentTileSchedulerILi128ELi80ELi128ELi128ELb1ELb1ELb0ELb1ELb0ELb1EEEEEEEEEvNT_6ParamsE:
        .type           _ZN7cutlass13device_kernelIN5flash19enable_sm80_to_sm89INS1_16FlashAttnFwdSm80INS1_25CollectiveMainloopFwdSm80ILi4ELi1ELb0EN4cute5tupleIJNS5_1CILi128EEENS7_ILi80EEENS7_ILi64EEEEEELi64ENS_6half_tEfNS_4arch4Sm80ELb0ELb1ELb0ELb1ELb1ELb0ELb1ELb1EEENS1_21CollectiveEpilogueFwdINS6_IJS8_SA_S9_EEENS6_IJNS7_ILi1EEESI_SI_EEESC_SE_Li128ELb1ELb1ELb1ELb0EEENS1_36VarlenDynamicPersistentTileSchedulerILi128ELi80ELi128ELi128ELb1ELb1ELb0ELb1ELb0ELb1EEEEEEEEEvNT_6ParamsE,@function
        .size           _ZN7cutlass13device_kernelIN5flash19enable_sm80_to_sm89INS1_16FlashAttnFwdSm80INS1_25CollectiveMainloopFwdSm80ILi4ELi1ELb0EN4cute5tupleIJNS5_1CILi128EEENS7_ILi80EEENS7_ILi64EEEEEELi64ENS_6half_tEfNS_4arch4Sm80ELb0ELb1ELb0ELb1ELb1ELb0ELb1ELb1EEENS1_21CollectiveEpilogueFwdINS6_IJS8_SA_S9_EEENS6_IJNS7_ILi1EEESI_SI_EEESC_SE_Li128ELb1ELb1ELb1ELb0EEENS1_36VarlenDynamicPersistentTileSchedulerILi128ELi80ELi128ELi128ELb1ELb1ELb0ELb1ELb0ELb1EEEEEEEEEvNT_6ParamsE,(.L_x_31 - _ZN7cutlass13device_kernelIN5flash19enable_sm80_to_sm89INS1_16FlashAttnFwdSm80INS1_25CollectiveMainloopFwdSm80ILi4ELi1ELb0EN4cute5tupleIJNS5_1CILi128EEENS7_ILi80EEENS7_ILi64EEEEEELi64ENS_6half_tEfNS_4arch4Sm80ELb0ELb1ELb0ELb1ELb1ELb0ELb1ELb1EEENS1_21CollectiveEpilogueFwdINS6_IJS8_SA_S9_EEENS6_IJNS7_ILi1EEESI_SI_EEESC_SE_Li128ELb1ELb1ELb1ELb0EEENS1_36VarlenDynamicPersistentTileSchedulerILi128ELi80ELi128ELi128ELb1ELb1ELb0ELb1ELb0ELb1EEEEEEEEEvNT_6ParamsE)
        .other          _ZN7cutlass13device_kernelIN5flash19enable_sm80_to_sm89INS1_16FlashAttnFwdSm80INS1_25CollectiveMainloopFwdSm80ILi4ELi1ELb0EN4cute5tupleIJNS5_1CILi128EEENS7_ILi80EEENS7_ILi64EEEEEELi64ENS_6half_tEfNS_4arch4Sm80ELb0ELb1ELb0ELb1ELb1ELb0ELb1ELb1EEENS1_21CollectiveEpilogueFwdINS6_IJS8_SA_S9_EEENS6_IJNS7_ILi1EEESI_SI_EEESC_SE_Li128ELb1ELb1ELb1ELb0EEENS1_36VarlenDynamicPersistentTileSchedulerILi128ELi80ELi128ELi128ELb1ELb1ELb0ELb1ELb0ELb1EEEEEEEEEvNT_6ParamsE,@"STO_CUDA_ENTRY STV_DEFAULT"
_ZN7cutlass13device_kernelIN5flash19enable_sm80_to_sm89INS1_16FlashAttnFwdSm80INS1_25CollectiveMainloopFwdSm80ILi4ELi1ELb0EN4cute5tupleIJNS5_1CILi128EEENS7_ILi80EEENS7_ILi64EEEEEELi64ENS_6half_tEfNS_4arch4Sm80ELb0ELb1ELb0ELb1ELb1ELb0ELb1ELb1EEENS1_21CollectiveEpilogueFwdINS6_IJS8_SA_S9_EEENS6_IJNS7_ILi1EEESI_SI_EEESC_SE_Li128ELb1ELb1ELb1ELb0EEENS1_36VarlenDynamicPersistentTileSchedulerILi128ELi80ELi128ELi128ELb1ELb1ELb0ELb1ELb0ELb1EEEEEEEEEvNT_6ParamsE:
[----:B------:R-:W-:Y:S01]  /*0000*/  LDC R1, c[0x0][0x28] ;  /* 0x00000a00ff017b82 */ /* 0x000fe20000000800 */
[----:B------:R-:W-:Y:S05]  /*0010*/  EXIT ;  /* 0x000000000000794d */ /* 0x000fea0003800000 */
.L_x_13:
        /* <DEDUP_REMOVED lines=14> */
.L_x_31:


//--------------------- .text._ZN7cutlass13device_kernelIN5flash19enable_sm80_to_sm89INS1_16FlashAttnFwdSm80INS1_25CollectiveMainloopFwdSm80ILi4ELi1ELb0EN4cute5tupleIJNS5_1CILi128EEENS7_ILi80EEENS7_ILi64EEEEEELi64ENS_6half_tEfNS_4arch4Sm80ELb0ELb1ELb0ELb1ELb1ELb1ELb1ELb1EEENS1_21CollectiveEpilogueFwdINS6_IJS8_SA_S9_EEENS6_IJNS7_ILi1EEESI_SI_EEESC_SE_Li128ELb1ELb1ELb1ELb0EEENS1_36VarlenDynamicPersistentTileSchedulerILi128ELi80ELi128ELi128ELb1ELb1ELb0ELb1ELb0ELb1EEEEEEEEEvNT_6ParamsE --------------------------
	.section	.text._ZN7cutlass13device_kernelIN5flash19enable_sm80_to_sm89INS1_16FlashAttnFwdSm80INS1_25CollectiveMainloopFwdSm80ILi4ELi1ELb0EN4cute5tupleIJNS5_1CILi128EEENS7_ILi80EEENS7_ILi64EEEEEELi64ENS_6half_tEfNS_4arch4Sm80ELb0ELb1ELb0ELb1ELb1ELb1ELb1ELb1EEENS1_21CollectiveEpilogueFwdINS6_IJS8_SA_S9_EEENS6_IJNS7_ILi1EEESI_SI_EEESC_SE_Li128ELb1ELb1ELb1ELb0EEENS1_36VarlenDynamicPersistentTileSchedulerILi128ELi80ELi128ELi128ELb1ELb1ELb0ELb1ELb0ELb1EEEEEEEEEvNT_6ParamsE,"ax",@progbits
	.align	128
.text._ZN7cutlass13device_kernelIN5flash19enable_sm80_to_sm89INS1_16FlashAttnFwdSm80INS1_25CollectiveMainloopFwdSm80ILi4ELi1ELb0EN4cute5tupleIJNS5_1CILi128EEENS7_ILi80EEENS7_ILi64EEEEEELi64ENS_6half_tEfNS_4arch4Sm80ELb0ELb1ELb0ELb1ELb1ELb1ELb1ELb1EEENS1_21CollectiveEpilogueFwdINS6_IJS8_SA_S9_EEENS6_IJNS7_ILi1EEESI_SI_EEESC_SE_Li128ELb1ELb1ELb1ELb0EEENS1_36VarlenDynamicPersistentTileSchedulerILi128ELi80ELi128ELi128ELb1ELb1ELb0ELb1ELb0ELb1EEEEEEEEEvNT_6ParamsE:
        .type           _ZN7cutlass13device_kernelIN5flash19enable_sm80_to_sm89INS1_16FlashAttnFwdSm80INS1_25CollectiveMainloopFwdSm80ILi4ELi1ELb0EN4cute5tupleIJNS5_1CILi128EEENS7_ILi80EEENS7_ILi64EEEEEELi64ENS_6half_tEfNS_4arch4Sm80ELb0ELb1ELb0ELb1ELb1ELb1ELb1ELb1EEENS1_21CollectiveEpilogueFwdINS6_IJS8_SA_S9_EEENS6_IJNS7_ILi1EEESI_SI_EEESC_SE_Li128ELb1ELb1ELb1ELb0EEENS1_36VarlenDynamicPersistentTileSchedulerILi128ELi80ELi128ELi128ELb1ELb1ELb0ELb1ELb0ELb1EEEEEEEEEvNT_6ParamsE,@function
        .size           _ZN7cutlass13device_kernelIN5flash19enable_sm80_to_sm89INS1_16FlashAttnFwdSm80INS1_25CollectiveMainloopFwdSm80ILi4ELi1ELb0EN4cute5tupleIJNS5_1CILi128EEENS7_ILi80EEENS7_ILi64EEEEEELi64ENS_6half_tEfNS_4arch4Sm80ELb0ELb1ELb0ELb1ELb1ELb1ELb1ELb1EEENS1_21CollectiveEpilogueFwdINS6_IJS8_SA_S9_EEENS6_IJNS7_ILi1EEESI_SI_EEESC_SE_Li128ELb1ELb1ELb1ELb0EEENS1_36VarlenDynamicPersistentTileSchedulerILi128ELi80ELi128ELi128ELb1ELb1ELb0ELb1ELb0ELb1EEEEEEEEEvNT_6ParamsE,(.L_x_32 - _ZN7cutlass13device_kernelIN5flash19enable_sm80_to_sm89INS1_16FlashAttnFwdSm80INS1_25CollectiveMainloopFwdSm80ILi4ELi1ELb0EN4cute5tupleIJNS5_1CILi128EEENS7_ILi80EEENS7_ILi64EEEEEELi64ENS_6half_tEfNS_4arch4Sm80ELb0ELb1ELb0ELb1ELb1ELb1ELb1ELb1EEENS1_21CollectiveEpilogueFwdINS6_IJS8_SA_S9_EEENS6_IJNS7_ILi1EEESI_SI_EEESC_SE_Li128ELb1ELb1ELb1ELb0EEENS1_36VarlenDynamicPersistentTileSchedulerILi128ELi80ELi128ELi128ELb1ELb1ELb0ELb1ELb0ELb1EEEEEEEEEvNT_6ParamsE)
        .other          _ZN7cutlass13device_kernelIN5flash19enable_sm80_to_sm89INS1_16FlashAttnFwdSm80INS1_25CollectiveMainloopFwdSm80ILi4ELi1ELb0EN4cute5tupleIJNS5_1CILi128EEENS7_ILi80EEENS7_ILi64EEEEEELi64ENS_6half_tEfNS_4arch4Sm80ELb0ELb1ELb0ELb1ELb1ELb1ELb1ELb1EEENS1_21CollectiveEpilogueFwdINS6_IJS8_SA_S9_EEENS6_IJNS7_ILi1EEESI_SI_EEESC_SE_Li128ELb1ELb1ELb1ELb0EEENS1_36VarlenDynamicPersistentTileSchedulerILi128ELi80ELi128ELi128ELb1ELb1ELb0ELb1ELb0ELb1EEEEEEEEEvNT_6ParamsE,@"STO_CUDA_ENTRY STV_DEFAULT"
_ZN7cutlass13device_kernelIN5flash19enable_sm80_to_sm89INS1_16FlashAttnFwdSm80INS1_25CollectiveMainloopFwdSm80ILi4ELi1ELb0EN4cute5tupleIJNS5_1CILi128EEENS7_ILi80EEENS7_ILi64EEEEEELi64ENS_6half_tEfNS_4arch4Sm80ELb0ELb1ELb0ELb1ELb1ELb1ELb1ELb1EEENS1_21CollectiveEpilogueFwdINS6_IJS8_SA_S9_EEENS6_IJNS7_ILi1EEESI_SI_EEESC_SE_Li128ELb1ELb1ELb1ELb0EEENS1_36VarlenDynamicPersistentTileSchedulerILi128ELi80ELi128ELi128ELb1ELb1ELb0ELb1ELb0ELb1EEEEEEEEEvNT_6ParamsE:
[----:B------:R-:W-:Y:S01]  /*0000*/  LDC R1, c[0x0][0x28] ;  /* 0x00000a00ff017b82 */ /* 0x000fe20000000800 */
[----:B------:R-:W-:Y:S05]  /*0010*/  EXIT ;  /* 0x000000000000794d */ /* 0x000fea0003800000 */
.L_x_14:
        /* <DEDUP_REMOVED lines=14> */
.L_x_32:


//--------------------- .text._ZN7cutlass13device_kernelIN5flash19enable_sm80_to_sm89INS1_16FlashAttnFwdSm80INS1_25CollectiveMainloopFwdSm80ILi4ELi1ELb0EN4cute5tupleIJNS5_1CILi128EEENS7_ILi112EEENS7_ILi64EEEEEELi64ENS_6half_tEfNS_4arch4Sm80ELb1ELb0ELb0ELb0ELb1ELb0ELb1ELb1EEENS1_21CollectiveEpilogueFwdINS6_IJS8_SA_S9_EEENS6_IJNS7_ILi1EEESI_SI_EEESC_SE_Li128ELb0ELb1ELb1ELb0EEENS1_30DynamicPersistentTileSchedulerILi128ELi128ELb1ELb1ELb0EEEEEEEEEvNT_6ParamsE --------------------------
	.section	.text._ZN7cutlass13device_kernelIN5flash19enable_sm80_to_sm89INS1_16FlashAttnFwdSm80INS1_25CollectiveMainloopFwdSm80ILi4ELi1ELb0EN4cute5tupleIJNS5_1CILi128EEENS7_ILi112EEENS7_ILi64EEEEEELi64ENS_6half_tEfNS_4arch4Sm80ELb1ELb0ELb0ELb0ELb1ELb0ELb1ELb1EEENS1_21CollectiveEpilogueFwdINS6_IJS8_SA_S9_EEENS6_IJNS7_ILi1EEESI_SI_EEESC_SE_Li128ELb0ELb1ELb1ELb0EEENS1_30DynamicPersistentTileSchedulerILi128ELi128ELb1ELb1ELb0EEEEEEEEEvNT_6ParamsE,"ax",@progbits
	.align	128
.text._ZN7cutlass13device_kernelIN5flash19enable_sm80_to_sm89INS1_16FlashAttnFwdSm80INS1_25CollectiveMainloopFwdSm80ILi4ELi1ELb0EN4cute5tupleIJNS5_1CILi128EEENS7_ILi112EEENS7_ILi64EEEEEELi64ENS_6half_tEfNS_4arch4Sm80ELb1ELb0ELb0ELb0ELb1ELb0ELb1ELb1EEENS1_21CollectiveEpilogueFwdINS6_IJS8_SA_S9_EEENS6_IJNS7_ILi1EEESI_SI_EEESC_SE_Li128ELb0ELb1ELb1ELb0EEENS1_30DynamicPersistentTileSchedulerILi128ELi128ELb1ELb1ELb0EEEEEEEEEvNT_6ParamsE:
        .type           _ZN7cutlass13device_kernelIN5flash19enable_sm80_to_sm89INS1_16FlashAttnFwdSm80INS1_25CollectiveMainloopFwdSm80ILi4ELi1ELb0EN4cute5tupleIJNS5_1CILi128EEENS7_ILi112EEENS7_ILi64EEEEEELi64ENS_6half_tEfNS_4arch4Sm80ELb1ELb0ELb0ELb0ELb1ELb0ELb1ELb1EEENS1_21CollectiveEpilogueFwdINS6_IJS8_SA_S9_EEENS6_IJNS7_ILi1EEESI_SI_EEESC_SE_Li128ELb0ELb1ELb1ELb0EEENS1_30DynamicPersistentTileSchedulerILi128ELi128ELb1ELb1ELb0EEEEEEEEEvNT_6ParamsE,@function
        .size           _ZN7cutlass13device_kernelIN5flash19enable_sm80_to_sm89INS1_16FlashAttnFwdSm80INS1_25CollectiveMainloopFwdSm80ILi4ELi1ELb0EN4cute5tupleIJNS5_1CILi128EEENS7_ILi112EEENS7_ILi64EEEEEELi64ENS_6half_tEfNS_4arch4Sm80ELb1ELb0ELb0ELb0ELb1ELb0ELb1ELb1EEENS1_21CollectiveEpilogueFwdINS6_IJS8_SA_S9_EEENS6_IJNS7_ILi1EEESI_SI_EEESC_SE_Li128ELb0ELb1ELb1ELb0EEENS1_30DynamicPersistentTileSchedulerILi128ELi128ELb1ELb1ELb0EEEEEEEEEvNT_6ParamsE,(.L_x_33 - _ZN7cutlass13device_kernelIN5flash19enable_sm80_to_sm89INS1_16FlashAttnFwdSm80INS1_25CollectiveMainloopFwdSm80ILi4ELi1ELb0EN4cute5tupleIJNS5_1CILi128EEENS7_ILi112EEENS7_ILi64EEEEEELi64ENS_6half_tEfNS_4arch4Sm80ELb1ELb0ELb0ELb0ELb1ELb0ELb1ELb1EEENS1_21CollectiveEpilogueFwdINS6_IJS8_SA_S9_EEENS6_IJNS7_ILi1EEESI_SI_EEESC_SE_Li128ELb0ELb1ELb1ELb0EEENS1_30DynamicPersistentTileSchedulerILi128ELi128ELb1ELb1ELb0EEEEEEEEEvNT_6ParamsE)
        .other          _ZN7cutlass13device_kernelIN5flash19enable_sm80_to_sm89INS1_16FlashAttnFwdSm80INS1_25CollectiveMainloopFwdSm80ILi4ELi1ELb0EN4cute5tupleIJNS5_1CILi128EEENS7_ILi112EEENS7_ILi64EEEEEELi64ENS_6half_tEfNS_4arch4Sm80ELb1ELb0ELb0ELb0ELb1ELb0ELb1ELb1EEENS1_21CollectiveEpilogueFwdINS6_IJS8_SA_S9_EEENS6_IJNS7_ILi1EEESI_SI_EEESC_SE_Li128ELb0ELb1ELb1ELb0EEENS1_30DynamicPersistentTileSchedulerILi128ELi128ELb1ELb1ELb0EEEEEEEEEvNT_6ParamsE,@"STO_CUDA_ENTRY STV_DEFAULT"
_ZN7cutlass13device_kernelIN5flash19enable_sm80_to_sm89INS1_16FlashAttnFwdSm80INS1_25CollectiveMainloopFwdSm80ILi4ELi1ELb0EN4cute5tupleIJNS5_1CILi128EEENS7_ILi112EEENS7_ILi64EEEEEELi64ENS_6half_tEfNS_4arch4Sm80ELb1ELb0ELb0ELb0ELb1ELb0ELb1ELb1EEENS1_21CollectiveEpilogueFwdINS6_IJS8_SA_S9_EEENS6_IJNS7_ILi1EEESI_SI_EEESC_SE_Li128ELb0ELb1ELb1ELb0EEENS1_30DynamicPersistentTileSchedulerILi128ELi128ELb1ELb1ELb0EEEEEEEEEvNT_6ParamsE:
[----:B------:R-:W-:Y:S01]  /*0000*/  LDC R1, c[0x0][0x28] ;  /* 0x00000a00ff017b82 */ /* 0x000fe20000000800 */
[----:B------:R-:W-:Y:S05]  /*0010*/  EXIT ;  /* 0x000000000000794d */ /* 0x000fea0003800000 */
.L_x_15:
        /* <DEDUP_REMOVED lines=14> */
.L_x_33:


//--------------------- .text._ZN7cutlass13device_kernelIN5flash19enable_sm80_to_sm89INS1_16FlashAttnFwdSm80INS1_25CollectiveMainloopFwdSm80ILi4ELi1ELb0EN4cute5tupleIJNS5_1CILi128EEENS7_ILi80EEENS7_ILi64EEEEEELi64ENS_6half_tEfNS_4arch4Sm80ELb1ELb0ELb0ELb1ELb1ELb0ELb1ELb1EEENS1_21CollectiveEpilogueFwdINS6_IJS8_SA_S9_EEENS6_IJNS7_ILi1EEESI_SI_EEESC_SE_Li128ELb1ELb1ELb1ELb0EEENS1_36VarlenDynamicPersistentTileSchedulerILi128ELi80ELi128ELi128ELb1ELb1ELb0ELb1ELb1ELb1EEEEEEEEEvNT_6ParamsE --------------------------
	.section	.text._ZN7cutlass13device_kernelIN5flash19enable_sm80_to_sm89INS1_16FlashAttnFwdSm80INS1_25CollectiveMainloopFwdSm80ILi4ELi1ELb0EN4cute5tupleIJNS5_1CILi128EEENS7_ILi80EEENS7_ILi64EEEEEELi64ENS_6half_tEfNS_4arch4Sm80ELb1ELb0ELb0ELb1ELb1ELb0ELb1ELb1EEENS1_21CollectiveEpilogueFwdINS6_IJS8_SA_S9_EEENS6_IJNS7_ILi1EEESI_SI_EEESC_SE_Li128ELb1ELb1ELb1ELb0EEENS1_36VarlenDynamicPersistentTileSchedulerILi128ELi80ELi128ELi128ELb1ELb1ELb0ELb1ELb1ELb1EEEEEEEEEvNT_6ParamsE,"ax",@progbits
	.align	128
.text._ZN7cutlass13device_kernelIN5flash19enable_sm80_to_sm89INS1_16FlashAttnFwdSm80INS1_25CollectiveMainloopFwdSm80ILi4ELi1ELb0EN4cute5tupleIJNS5_1CILi128EEENS7_ILi80EEENS7_ILi64EEEEEELi64ENS_6half_tEfNS_4arch4Sm80ELb1ELb0ELb0ELb1ELb1ELb0ELb1ELb1EEENS1_21CollectiveEpilogueFwdINS6_IJS8_SA_S9_EEENS6_IJNS7_ILi1EEESI_SI_EEESC_SE_Li128ELb1ELb1ELb1ELb0EEENS1_36VarlenDynamicPersistentTileSchedulerILi128ELi80ELi128ELi128ELb1ELb1ELb0ELb1ELb1ELb1EEEEEEEEEvNT_6ParamsE:
        .type           _ZN7cutlass13device_kernelIN5flash19enable_sm80_to_sm89INS1_16FlashAttnFwdSm80INS1_25CollectiveMainloopFwdSm80ILi4ELi1ELb0EN4cute5tupleIJNS5_1CILi128EEENS7_ILi80EEENS7_ILi64EEEEEELi64ENS_6half_tEfNS_4arch4Sm80ELb1ELb0ELb0ELb1ELb1ELb0ELb1ELb1EEENS1_21CollectiveEpilogueFwdINS6_IJS8_SA_S9_EEENS6_IJNS7_ILi1EEESI_SI_EEESC_SE_Li128ELb1ELb1ELb1ELb0EEENS1_36VarlenDynamicPersistentTileSchedulerILi128ELi80ELi128ELi128ELb1ELb1ELb0ELb1ELb1ELb1EEEEEEEEEvNT_6ParamsE,@function
        .size           _ZN7cutlass13device_kernelIN5flash19enable_sm80_to_sm89INS1_16FlashAttnFwdSm80INS1_25CollectiveMainloopFwdSm80ILi4ELi1ELb0EN4cute5tupleIJNS5_1CILi128EEENS7_ILi80EEENS7_ILi64EEEEEELi64ENS_6half_tEfNS_4arch4Sm80ELb1ELb0ELb0ELb1ELb1ELb0ELb1ELb1EEENS1_21CollectiveEpilogueFwdINS6_IJS8_SA_S9_EEENS6_IJNS7_ILi1EEESI_SI_EEESC_SE_Li128ELb1ELb1ELb1ELb0EEENS1_36VarlenDynamicPersistentTileSchedulerILi128ELi80ELi128ELi128ELb1ELb1ELb0ELb1ELb1ELb1EEEEEEEEEvNT_6ParamsE,(.L_x_34 - _ZN7cutlass13device_kernelIN5flash19enable_sm80_to_sm89INS1_16FlashAttnFwdSm80INS1_25CollectiveMainloopFwdSm80ILi4ELi1ELb0EN4cute5tupleIJNS5_1CILi128EEENS7_ILi80EEENS7_ILi64EEEEEELi64ENS_6half_tEfNS_4arch4Sm80ELb1ELb0ELb0ELb1ELb1ELb0ELb1ELb1EEENS1_21CollectiveEpilogueFwdINS6_IJS8_SA_S9_EEENS6_IJNS7_ILi1EEESI_SI_EEESC_SE_Li128ELb1ELb1ELb1ELb0EEENS1_36VarlenDynamicPersistentTileSchedulerILi128ELi80ELi128ELi128ELb1ELb1ELb0ELb1ELb1ELb1EEEEEEEEEvNT_6ParamsE)
        .other          _ZN7cutlass13device_kernelIN5flash19enable_sm80_to_sm89INS1_16FlashAttnFwdSm80INS1_25CollectiveMainloopFwdSm80ILi4ELi1ELb0EN4cute5tupleIJNS5_1CILi128EEENS7_ILi80EEENS7_ILi64EEEEEELi64ENS_6half_tEfNS_4arch4Sm80ELb1ELb0ELb0ELb1ELb1ELb0ELb1ELb1EEENS1_21CollectiveEpilogueFwdINS6_IJS8_SA_S9_EEENS6_IJNS7_ILi1EEESI_SI_EEESC_SE_Li128ELb1ELb1ELb1ELb0EEENS1_36VarlenDynamicPersistentTileSchedulerILi128ELi80ELi128ELi128ELb1ELb1ELb0ELb1ELb1ELb1EEEEEEEEEvNT_6ParamsE,@"STO_CUDA_ENTRY STV_DEFAULT"
_ZN7cutlass13device_kernelIN5flash19enable_sm80_to_sm89INS1_16FlashAttnFwdSm80INS1_25CollectiveMainloopFwdSm80ILi4ELi1ELb0EN4cute5tupleIJNS5_1CILi128EEENS7_ILi80EEENS7_ILi64EEEEEELi64ENS_6half_tEfNS_4arch4Sm80ELb1ELb0ELb0ELb1ELb1ELb0ELb1ELb1EEENS1_21CollectiveEpilogueFwdINS6_IJS8_SA_S9_EEENS6_IJNS7_ILi1EEESI_SI_EEESC_SE_Li128ELb1ELb1ELb1ELb0EEENS1_36VarlenDynamicPersistentTileSchedulerILi128ELi80ELi128ELi128ELb1ELb1ELb0ELb1ELb1ELb1EEEEEEEEEvNT_6ParamsE:
[----:B------:R-:W-:Y:S01]  /*0000*/  LDC R1, c[0x0][0x28] ;  /* 0x00000a00ff017b82 */ /* 0x000fe20000000800 */
[----:B------:R-:W-:Y:S05]  /*0010*/  EXIT ;  /* 0x000000000000794d */ /* 0x000fea0003800000 */
.L_x_16:
        /* <DEDUP_REMOVED lines=14> */
.L_x_34:


//--------------------- .text._ZN7cutlass13device_kernelIN5flash19enable_sm80_to_sm89INS1_16FlashAttnFwdSm80INS1_25CollectiveMainloopFwdSm80ILi4ELi1ELb0EN4cute5tupleIJNS5_1CILi128EEENS7_ILi80EEENS7_ILi64EEEEEELi64ENS_6half_tEfNS_4arch4Sm80ELb1ELb0ELb0ELb1ELb1ELb1ELb1ELb1EEENS1_21CollectiveEpilogueFwdINS6_IJS8_SA_S9_EEENS6_IJNS7_ILi1EEESI_SI_EEESC_SE_Li128ELb1ELb1ELb1ELb0EEENS1_36VarlenDynamicPersistentTileSchedulerILi128ELi80ELi128ELi128ELb1ELb1ELb0ELb1ELb1ELb1EEEEEEEEEvNT_6ParamsE --------------------------
	.section	.text._ZN7cutlass13device_kernelIN5flash19enable_sm80_to_sm89INS1_16FlashAttnFwdSm80INS1_25CollectiveMainloopFwdSm80ILi4ELi1ELb0EN4cute5tupleIJNS5_1CILi128EEENS7_ILi80EEENS7_ILi64EEEEEELi64ENS_6half_tEfNS_4arch4Sm80ELb1ELb0ELb0ELb1ELb1ELb1ELb1ELb1EEENS1_21CollectiveEpilogueFwdINS6_IJS8_SA_S9_EEENS6_IJNS7_ILi1EEESI_SI_EEESC_SE_Li128ELb1ELb1ELb1ELb0EEENS1_36VarlenDynamicPersistentTileSchedulerILi128ELi80ELi128ELi128ELb1ELb1ELb0ELb1ELb1ELb1EEEEEEEEEvNT_6ParamsE,"ax",@progbits
	.align	128
.text._ZN7cutlass13device_kernelIN5flash19enable_sm80_to_sm89INS1_16FlashAttnFwdSm80INS1_25CollectiveMainloopFwdSm80ILi4ELi1ELb0EN4cute5tupleIJNS5_1CILi128EEENS7_ILi80EEENS7_ILi64EEEEEELi64ENS_6half_tEfNS_4arch4Sm80ELb1ELb0ELb0ELb1ELb1ELb1ELb1ELb1EEENS1_21CollectiveEpilogueFwdINS6_IJS8_SA_S9_EEENS6_IJNS7_ILi1EEESI_SI_EEESC_SE_Li128ELb1ELb1ELb1ELb0EEENS1_36VarlenDynamicPersistentTileSchedulerILi128ELi80ELi128ELi128ELb1ELb1ELb0ELb1ELb1ELb1EEEEEEEEEvNT_6ParamsE:
        .type           _ZN7cutlass13device_kernelIN5flash19enable_sm80_to_sm89INS1_16FlashAttnFwdSm80INS1_25CollectiveMainloopFwdSm80ILi4ELi1ELb0EN4cute5tupleIJNS5_1CILi128EEENS7_ILi80EEENS7_ILi64EEEEEELi64ENS_6half_tEfNS_4arch4Sm80ELb1ELb0ELb0ELb1ELb1ELb1ELb1ELb1EEENS1_21CollectiveEpilogueFwdINS6_IJS8_SA_S9_EEENS6_IJNS7_ILi1EEESI_SI_EEESC_SE_Li128ELb1ELb1ELb1ELb0EEENS1_36VarlenDynamicPersistentTileSchedulerILi128ELi80ELi128ELi128ELb1ELb1ELb0ELb1ELb1ELb1EEEEEEEEEvNT_6ParamsE,@function
        .size           _ZN7cutlass13device_kernelIN5flash19enable_sm80_to_sm89INS1_16FlashAttnFwdSm80INS1_25CollectiveMainloopFwdSm80ILi4ELi1ELb0EN4cute5tupleIJNS5_1CILi128EEENS7_ILi80EEENS7_ILi64EEEEEELi64ENS_6half_tEfNS_4arch4Sm80ELb1ELb0ELb0ELb1ELb1ELb1ELb1ELb1EEENS1_21CollectiveEpilogueFwdINS6_IJS8_SA_S9_EEENS6_IJNS7_ILi1EEESI_SI_EEESC_SE_Li128ELb1ELb1ELb1ELb0EEENS1_36VarlenDynamicPersistentTileSchedulerILi128ELi80ELi128ELi128ELb1ELb1ELb0ELb1ELb1ELb1EEEEEEEEEvNT_6ParamsE,(.L_x_35 - _ZN7cutlass13device_kernelIN5flash19enable_sm80_to_sm89INS1_16FlashAttnFwdSm80INS1_25CollectiveMainloopFwdSm80ILi4ELi1ELb0EN4cute5tupleIJNS5_1CILi128EEENS7_ILi80EEENS7_ILi64EEEEEELi64ENS_6half_tEfNS_4arch4Sm80ELb1ELb0ELb0ELb1ELb1ELb1ELb1ELb1EEENS1_21CollectiveEpilogueFwdINS6_IJS8_SA_S9_EEENS6_IJNS7_ILi1EEESI_SI_EEESC_SE_Li128ELb1ELb1ELb1ELb0EEENS1_36VarlenDynamicPersistentTileSchedulerILi128ELi80ELi128ELi128ELb1ELb1ELb0ELb1ELb1ELb1EEEEEEEEEvNT_6ParamsE)
        .other          _ZN7cutlass13device_kernelIN5flash19enable_sm80_to_sm89INS1_16FlashAttnFwdSm80INS1_25CollectiveMainloopFwdSm80ILi4ELi1ELb0EN4cute5tupleIJNS5_1CILi128EEENS7_ILi80EEENS7_ILi64EEEEEELi64ENS_6half_tEfNS_4arch4Sm80ELb1ELb0ELb0ELb1ELb1ELb1ELb1ELb1EEENS1_21CollectiveEpilogueFwdINS6_IJS8_SA_S9_EEENS6_IJNS7_ILi1EEESI_SI_EEESC_SE_Li128ELb1ELb1ELb1ELb0EEENS1_36VarlenDynamicPersistentTileSchedulerILi128ELi80ELi128ELi128ELb1ELb1ELb0ELb1ELb1ELb1EEEEEEEEEvNT_6ParamsE,@"STO_CUDA_ENTRY STV_DEFAULT"
_ZN7cutlass13device_kernelIN5flash19enable_sm80_to_sm89INS1_16FlashAttnFwdSm80INS1_25CollectiveMainloopFwdSm80ILi4ELi1ELb0EN4cute5tupleIJNS5_1CILi128EEENS7_ILi80EEENS7_ILi64EEEEEELi64ENS_6half_tEfNS_4arch4Sm80ELb1ELb0ELb0ELb1ELb1ELb1ELb1ELb1EEENS1_21CollectiveEpilogueFwdINS6_IJS8_SA_S9_EEENS6_IJNS7_ILi1EEESI_SI_EEESC_SE_Li128ELb1ELb1ELb1ELb0EEENS1_36VarlenDynamicPersistentTileSchedulerILi128ELi80ELi128ELi128ELb1ELb1ELb0ELb1ELb1ELb1EEEEEEEEEvNT_6ParamsE:
[----:B------:R-:W-:Y:S01]  /*0000*/  LDC R1, c[0x0][0x28] ;  /* 0x00000a00ff017b82 */ /* 0x000fe20000000800 */
[----:B------:R-:W-:Y:S05]  /*0010*/  EXIT ;  /* 0x000000000000794d */ /* 0x000fea0003800000 */
.L_x_17:
        /* <DEDUP_REMOVED lines=14> */
.L_x_35:


//--------------------- .nv.shared.reserved.0     --------------------------
	.section	.nv.shared.reserved.0,"aw",@nobits
	.weak		__nv_reservedSMEM_offset_0_alias
	.size		__nv_reservedSMEM_offset_0_alias, 0, 0
	.other		__nv_reservedSMEM_offset_0_alias,@"STO_CUDA_RESERVED_SHARED STV_DEFAULT"
__nv_reservedSMEM_offset_0_alias:
	.zero		0


//--------------------- .nv.global                --------------------------
	.section	.nv.global,"aw",@nobits
.nv.global:
	.type		_ZN88_INTERNAL_2b931cf9_52_flash_fwd_hdim64_fp16_paged_split_softcapall_sm80_cu_49158569_38044cute1_E,@object
	.size		_ZN88_INTERNAL_2b931cf9_52_flash_fwd_hdim64_fp16_paged_split_softcapall_sm80_cu_49158569_38044cute1_E,(_ZN88_INTERNAL_2b931cf9_52_flash_fwd_hdim64_fp16_paged_split_softcapall_sm80_cu_49158569_38044cuda3std3__45__cpo6cbeginE - _ZN88_INTERNAL_2b931cf9_52_flash_fwd_hdim64_fp16_paged_split_softcapall_sm80_cu_49158569_38044cute1_E)
_ZN88_INTERNAL_2b931cf9_52_flash_fwd_hdim64_fp16_paged_split_softcapall_sm80_cu_49158569_38044cute1_E:
	.zero		1
	.type		_ZN88_INTERNAL_2b931cf9_52_flash_fwd_hdim64_fp16_paged_split_softcapall_sm80_cu_49158569_38044cuda3std3__45__cpo6cbeginE,@object
	.size		_ZN88_INTERNAL_2b931cf9_52_flash_fwd_hdim64_fp16_paged_split_softcapall_sm80_cu_49158569_38044cuda3std3__45__cpo6cbeginE,(_ZN88_INTERNAL_2b931cf9_52_flash_fwd_hdim64_fp16_paged_split_softcapall_sm80_cu_49158569_38044cuda3std3__48in_placeE - _ZN88_INTERNAL_2b931cf9_52_flash_fwd_hdim64_fp16_paged_split_softcapall_sm80_cu_49158569_38044cuda3std3__45__cpo6cbeginE)
_ZN88_INTERNAL_2b931cf9_52_flash_fwd_hdim64_fp16_paged_split_softcapall_sm80_cu_49158569_38044cuda3std3__45__cpo6cbeginE:
	.zero		1
	.type		_ZN88_INTERNAL_2b931cf9_52_flash_fwd_hdim64_fp16_paged_split_softcapall_sm80_cu_49158569_38044cuda3std3__48in_placeE,@object
	.size		_ZN88_INTERNAL_2b931cf9_52_flash_fwd_hdim64_fp16_paged_split_softcapall_sm80_cu_49158569_38044cuda3std3__48in_placeE,(_ZN88_INTERNAL_2b931cf9_52_flash_fwd_hdim64_fp16_paged_split_softcapall_sm80_cu_49158569_38044cuda3std6ranges3__45__cpo9iter_moveE - _ZN88_INTERNAL_2b931cf9_52_flash_fwd_hdim64_fp16_paged_split_softcapall_sm80_cu_49158569_38044cuda3std3__48in_placeE)
_ZN88_INTERNAL_2b931cf9_52_flash_fwd_hdim64_fp16_paged_split_softcapall_sm80_cu_49158569_38044cuda3std3__48in_placeE:
	.zero		1
	.type		_ZN88_INTERNAL_2b931cf9_52_flash_fwd_hdim64_fp16_paged_split_softcapall_sm80_cu_49158569_38044cuda3std6ranges3__45__cpo9iter_moveE,@object
	.size		_ZN88_INTERNAL_2b931cf9_52_flash_fwd_hdim64_fp16_paged_split_softcapall_sm80_cu_49158569_38044cuda3std6ranges3__45__cpo9iter_moveE,(_ZN88_INTERNAL_2b931cf9_52_flash_fwd_hdim64_fp16_paged_split_softcapall_sm80_cu_49158569_38044cuda3std3__45__cpo5beginE - _ZN88_INTERNAL_2b931cf9_52_flash_fwd_hdim64_fp16_paged_split_softcapall_sm80_cu_49158569_38044cuda3std6ranges3__45__cpo9iter_moveE)
_ZN88_INTERNAL_2b931cf9_52_flash_fwd_hdim64_fp16_paged_split_softcapall_sm80_cu_49158569_38044cuda3std6ranges3__45__cpo9iter_moveE:
	.zero		1
	.type		_ZN88_INTERNAL_2b931cf9_52_flash_fwd_hdim64_fp16_paged_split_softcapall_sm80_cu_49158569_38044cuda3std3__45__cpo5beginE,@object
	.size		_ZN88_INTERNAL_2b931cf9_52_flash_fwd_hdim64_fp16_paged_split_softcapall_sm80_cu_49158569_38044cuda3std3__45__cpo5beginE,(_ZN88_INTERNAL_2b931cf9_52_flash_fwd_hdim64_fp16_paged_split_softcapall_sm80_cu_49158569_38044cuda3std3__490_GLOBAL__N__2b931cf9_52_flash_fwd_hdim64_fp16_paged_split_softcapall_sm80_cu_49158569_38046ignoreE - _ZN88_INTERNAL_2b931cf9_52_flash_fwd_hdim64_fp16_paged_split_softcapall_sm80_cu_49158569_38044cuda3std3__45__cpo5beginE)
_ZN88_INTERNAL_2b931cf9_52_flash_fwd_hdim64_fp16_paged_split_softcapall_sm80_cu_49158569_38044cuda3std3__45__cpo5beginE:
	.zero		1
	.type		_ZN88_INTERNAL_2b931cf9_52_flash_fwd_hdim64_fp16_paged_split_softcapall_sm80_cu_49158569_38044cuda3std3__490_GLOBAL__N__2b931cf9_52_flash_fwd_hdim64_fp16_paged_split_softcapall_sm80_cu_49158569_38046ignoreE,@object
	.size		_ZN88_INTERNAL_2b931cf9_52_flash_fwd_hdim64_fp16_paged_split_softcapall_sm80_cu_49158569_38044cuda3std3__490_GLOBAL__N__2b931cf9_52_flash_fwd_hdim64_fp16_paged_split_softcapall_sm80_cu_49158569_38046ignoreE,(_ZN88_INTERNAL_2b931cf9_52_flash_fwd_hdim64_fp16_paged_split_softcapall_sm80_cu_49158569_38044cute7productE - _ZN88_INTERNAL_2b931cf9_52_flash_fwd_hdim64_fp16_paged_split_softcapall_sm80_cu_49158569_38044cuda3std3__490_GLOBAL__N__2b931cf9_52_flash_fwd_hdim64_fp16_paged_split_softcapall_sm80_cu_49158569_38046ignoreE)
_ZN88_INTERNAL_2b931cf9_52_flash_fwd_hdim64_fp16_paged_split_softcapall_sm80_cu_49158569_38044cuda3std3__490_GLOBAL__N__2b931cf9_52_flash_fwd_hdim64_fp16_paged_split_softcapall_sm80_cu_49158569_38046ignoreE:
	.zero		1
	.type		_ZN88_INTERNAL_2b931cf9_52_flash_fwd_hdim64_fp16_paged_split_softcapall_sm80_cu_49158569_38044cute7productE,@object
	.size		_ZN88_INTERNAL_2b931cf9_52_flash_fwd_hdim64_fp16_paged_split_softcapall_sm80_cu_49158569_38044cute7productE,(_ZN88_INTERNAL_2b931cf9_52_flash_fwd_hdim64_fp16_paged_split_softcapall_sm80_cu_49158569_38044cuda3std3__45__cpo3endE - _ZN88_INTERNAL_2b931cf9_52_flash_fwd_hdim64_fp16_paged_split_softcapall_sm80_cu_49158569_38044cute7productE)
_ZN88_INTERNAL_2b931cf9_52_flash_fwd_hdim64_fp16_paged_split_softcapall_sm80_cu_49158569_38044cute7productE:
	.zero		1
	.type		_ZN88_INTERNAL_2b931cf9_52_flash_fwd_hdim64_fp16_paged_split_softcapall_sm80_cu_49158569_38044cuda3std3__45__cpo3endE,@object
	.size		_ZN88_INTERNAL_2b931cf9_52_flash_fwd_hdim64_fp16_paged_split_softcapall_sm80_cu_49158569_38044cuda3std3__45__cpo3endE,(_ZN88_INTERNAL_2b931cf9_52_flash_fwd_hdim64_fp16_paged_split_softcapall_sm80_cu_49158569_38044cuda3std3__419piecewise_constructE - _ZN88_INTERNAL_2b931cf9_52_flash_fwd_hdim64_fp16_paged_split_softcapall_sm80_cu_49158569_38044cuda3std3__45__cpo3endE)
_ZN88_INTERNAL_2b931cf9_52_flash_fwd_hdim64_fp16_paged_split_softcapall_sm80_cu_49158569_38044cuda3std3__45__cpo3endE:
	.zero		1
	.type		_ZN88_INTERNAL_2b931cf9_52_flash_fwd_hdim64_fp16_paged_split_softcapall_sm80_cu_49158569_38044cuda3std3__419piecewise_constructE,@object
	.size		_ZN88_INTERNAL_2b931cf9_52_flash_fwd_hdim64_fp16_paged_split_softcapall_sm80_cu_49158569_38044cuda3std3__419piecewise_constructE,(_ZN88_INTERNAL_2b931cf9_52_flash_fwd_hdim64_fp16_paged_split_softcapall_sm80_cu_49158569_38044cuda3std3__45__cpo4cendE - _ZN88_INTERNAL_2b931cf9_52_flash_fwd_hdim64_fp16_paged_split_softcapall_sm80_cu_49158569_38044cuda3std3__419piecewise_constructE)
_ZN88_INTERNAL_2b931cf9_52_flash_fwd_hdim64_fp16_paged_split_softcapall_sm80_cu_49158569_38044cuda3std3__419piecewise_constructE:
	.zero		1
	.type		_ZN88_INTERNAL_2b931cf9_52_flash_fwd_hdim64_fp16_paged_split_softcapall_sm80_cu_49158569_38044cuda3std3__45__cpo4cendE,@object
	.size		_ZN88_INTERNAL_2b931cf9_52_flash_fwd_hdim64_fp16_paged_split_softcapall_sm80_cu_49158569_38044cuda3std3__45__cpo4cendE,(_ZN88_INTERNAL_2b931cf9_52_flash_fwd_hdim64_fp16_paged_split_softcapall_sm80_cu_49158569_38044cuda3std6ranges3__45__cpo4swapE - _ZN88_INTERNAL_2b931cf9_52_flash_fwd_hdim64_fp16_paged_split_softcapall_sm80_cu_49158569_38044cuda3std3__45__cpo4cendE)
_ZN88_INTERNAL_2b931cf9_52_flash_fwd_hdim64_fp16_paged_split_softcapall_sm80_cu_49158569_38044cuda3std3__45__cpo4cendE:
	.zero		1
	.type		_ZN88_INTERNAL_2b931cf9_52_flash_fwd_hdim64_fp16_paged_split_softcapall_sm80_cu_49158569_38044cuda3std6ranges3__45__cpo4swapE,@object
	.size		_ZN88_INTERNAL_2b931cf9_52_flash_fwd_hdim64_fp16_paged_split_softcapall_sm80_cu_49158569_38044cuda3std6ranges3__45__cpo4swapE,(.L_7 - _ZN88_INTERNAL_2b931cf9_52_flash_fwd_hdim64_fp16_paged_split_softcapall_sm80_cu_49158569_38044cuda3std6ranges3__45__cpo4swapE)
_ZN88_INTERNAL_2b931cf9_52_flash_fwd_hdim64_fp16_paged_split_softcapall_sm80_cu_49158569_38044cuda3std6ranges3__45__cpo4swapE:
	.zero		1
.L_7:


//--------------------- .nv.constant0._ZN7cutlass13device_kernelIN5flash19enable_sm80_to_sm89INS1_16FlashAttnFwdSm80INS1_25CollectiveMainloopFwdSm80ILi4ELi1ELb0EN4cute5tupleIJNS5_1CILi128EEENS7_ILi112EEENS7_ILi64EEEEEELi64ENS_6half_tEfNS_4arch4Sm80ELb0ELb0ELb1ELb0ELb1ELb0ELb1ELb1EEENS1_21CollectiveEpilogueFwdINS6_IJS8_SA_S9_EEENS6_IJNS7_ILi1EEESI_SI_EEESC_SE_Li128ELb0ELb1ELb1ELb0EEENS1_19SingleTileSchedulerILb0ELb1ELb1ELi128EEEEEEEEEvNT_6ParamsE --------------------------
	.section	.nv.constant0._ZN7cutlass13device_kernelIN5flash19enable_sm80_to_sm89INS1_16FlashAttnFwdSm80INS1_25CollectiveMainloopFwdSm80ILi4ELi1ELb0EN4cute5tupleIJNS5_1CILi128EEENS7_ILi112EEENS7_ILi64EEEEEELi64ENS_6half_tEfNS_4arch4Sm80ELb0ELb0ELb1ELb0ELb1ELb0ELb1ELb1EEENS1_21CollectiveEpilogueFwdINS6_IJS8_SA_S9_EEENS6_IJNS7_ILi1EEESI_SI_EEESC_SE_Li128ELb0ELb1ELb1ELb0EEENS1_19SingleTileSchedulerILb0ELb1ELb1ELi128EEEEEEEEEvNT_6ParamsE,"a",@progbits
	.sectionflags	@""
	.align	4
.nv.constant0._ZN7cutlass13device_kernelIN5flash19enable_sm80_to_sm89INS1_16FlashAttnFwdSm80INS1_25CollectiveMainloopFwdSm80ILi4ELi1ELb0EN4cute5tupleIJNS5_1CILi128EEENS7_ILi112EEENS7_ILi64EEEEEELi64ENS_6half_tEfNS_4arch4Sm80ELb0ELb0ELb1ELb0ELb1ELb0ELb1ELb1EEENS1_21CollectiveEpilogueFwdINS6_IJS8_SA_S9_EEENS6_IJNS7_ILi1EEESI_SI_EEESC_SE_Li128ELb0ELb1ELb1ELb0EEENS1_19SingleTileSchedulerILb0ELb1ELb1ELi128EEEEEEEEEvNT_6ParamsE:
	.zero		1576


//--------------------- .nv.constant0._ZN7cutlass13device_kernelIN5flash19enable_sm80_to_sm89INS1_16FlashAttnFwdSm80INS1_25CollectiveMainloopFwdSm80ILi4ELi1ELb0EN4cute5tupleIJNS5_1CILi128EEENS7_ILi80EEENS7_ILi64EEEEEELi64ENS_6half_tEfNS_4arch4Sm80ELb0ELb0ELb1ELb1ELb1ELb0ELb1ELb1EEENS1_21CollectiveEpilogueFwdINS6_IJS8_SA_S9_EEENS6_IJNS7_ILi1EEESI_SI_EEESC_SE_Li128ELb1ELb1ELb1ELb0EEENS1_36VarlenDynamicPersistentTileSchedulerILi128ELi80ELi128ELi128ELb1ELb1ELb0ELb0ELb1ELb1EEEEEEEEEvNT_6ParamsE --------------------------
	.section	.nv.constant0._ZN7cutlass13device_kernelIN5flash19enable_sm80_to_sm89INS1_16FlashAttnFwdSm80INS1_25CollectiveMainloopFwdSm80ILi4ELi1ELb0EN4cute5tupleIJNS5_1CILi128EEENS7_ILi80EEENS7_ILi64EEEEEELi64ENS_6half_tEfNS_4arch4Sm80ELb0ELb0ELb1ELb1ELb1ELb0ELb1ELb1EEENS1_21CollectiveEpilogueFwdINS6_IJS8_SA_S9_EEENS6_IJNS7_ILi1EEESI_SI_EEESC_SE_Li128ELb1ELb1ELb1ELb0EEENS1_36VarlenDynamicPersistentTileSchedulerILi128ELi80ELi128ELi128ELb1ELb1ELb0ELb0ELb1ELb1EEEEEEEEEvNT_6ParamsE,"a",@progbits
	.sectionflags	@""
	.align	4
.nv.constant0._ZN7cutlass13device_kernelIN5flash19enable_sm80_to_sm89INS1_16FlashAttnFwdSm80INS1_25CollectiveMainloopFwdSm80ILi4ELi1ELb0EN4cute5tupleIJNS5_1CILi128EEENS7_ILi80EEENS7_ILi64EEEEEELi64ENS_6half_tEfNS_4arch4Sm80ELb0ELb0ELb1ELb1ELb1ELb0ELb1ELb1EEENS1_21CollectiveEpilogueFwdINS6_IJS8_SA_S9_EEENS6_IJNS7_ILi1EEESI_SI_EEESC_SE_Li128ELb1ELb1ELb1ELb0EEENS1_36VarlenDynamicPersistentTileSchedulerILi128ELi80ELi128ELi128ELb1ELb1ELb0ELb0ELb1ELb1EEEEEEEEEvNT_6ParamsE:
	.zero		1608


//--------------------- .nv.constant0._ZN7cutlass13device_kernelIN5flash19enable_sm80_to_sm89INS1_16FlashAttnFwdSm80INS1_25CollectiveMainloopFwdSm80ILi4ELi1ELb0EN4cute5tupleIJNS5_1CILi128EEENS7_ILi80EEENS7_ILi64EEEEEELi64ENS_6half_tEfNS_4arch4Sm80ELb0ELb0ELb1ELb1ELb1ELb1ELb1ELb1EEENS1_21CollectiveEpilogueFwdINS6_IJS8_SA_S9_EEENS6_IJNS7_ILi1EEESI_SI_EEESC_SE_Li128ELb1ELb1ELb1ELb0EEENS1_36VarlenDynamicPersistentTileSchedulerILi128ELi80ELi128ELi128ELb1ELb1ELb0ELb0ELb1ELb1EEEEEEEEEvNT_6ParamsE --------------------------
	.section	.nv.constant0._ZN7cutlass13device_kernelIN5flash19enable_sm80_to_sm89INS1_16FlashAttnFwdSm80INS1_25CollectiveMainloopFwdSm80ILi4ELi1ELb0EN4cute5tupleIJNS5_1CILi128EEENS7_ILi80EEENS7_ILi64EEEEEELi64ENS_6half_tEfNS_4arch4Sm80ELb0ELb0ELb1ELb1ELb1ELb1ELb1ELb1EEENS1_21CollectiveEpilogueFwdINS6_IJS8_SA_S9_EEENS6_IJNS7_ILi1EEESI_SI_EEESC_SE_Li128ELb1ELb1ELb1ELb0EEENS1_36VarlenDynamicPersistentTileSchedulerILi128ELi80ELi128ELi128ELb1ELb1ELb0ELb0ELb1ELb1EEEEEEEEEvNT_6ParamsE,"a",@progbits
	.sectionflags	@""
	.align	4
.nv.constant0._ZN7cutlass13device_kernelIN5flash19enable_sm80_to_sm89INS1_16FlashAttnFwdSm80INS1_25CollectiveMainloopFwdSm80ILi4ELi1ELb0EN4cute5tupleIJNS5_1CILi128EEENS7_ILi80EEENS7_ILi64EEEEEELi64ENS_6half_tEfNS_4arch4Sm80ELb0ELb0ELb1ELb1ELb1ELb1ELb1ELb1EEENS1_21CollectiveEpilogueFwdINS6_IJS8_SA_S9_EEENS6_IJNS7_ILi1EEESI_SI_EEESC_SE_Li128ELb1ELb1ELb1ELb0EEENS1_36VarlenDynamicPersistentTileSchedulerILi128ELi80ELi128ELi128ELb1ELb1ELb0ELb0ELb1ELb1EEEEEEEEEvNT_6ParamsE:
	.zero		1608


//--------------------- .nv.constant0._ZN7cutlass13device_kernelIN5flash19enable_sm80_to_sm89INS1_16FlashAttnFwdSm80INS1_25CollectiveMainloopFwdSm80ILi4ELi1ELb0EN4cute5tupleIJNS5_1CILi128EEENS7_ILi96EEENS7_ILi64EEEEEELi64ENS_6half_tEfNS_4arch4Sm80ELb0ELb1ELb1ELb0ELb1ELb0ELb1ELb1EEENS1_21CollectiveEpilogueFwdINS6_IJS8_SA_S9_EEENS6_IJNS7_ILi1EEESI_SI_EEESC_SE_Li128ELb0ELb1ELb1ELb0EEENS1_19SingleTileSchedulerILb0ELb1ELb1ELi128EEEEEEEEEvNT_6ParamsE --------------------------
	.section	.nv.constant0._ZN7cutlass13device_kernelIN5flash19enable_sm80_to_sm89INS1_16FlashAttnFwdSm80INS1_25CollectiveMainloopFwdSm80ILi4ELi1ELb0EN4cute5tupleIJNS5_1CILi128EEENS7_ILi96EEENS7_ILi64EEEEEELi64ENS_6half_tEfNS_4arch4Sm80ELb0ELb1ELb1ELb0ELb1ELb0ELb1ELb1EEENS1_21CollectiveEpilogueFwdINS6_IJS8_SA_S9_EEENS6_IJNS7_ILi1EEESI_SI_EEESC_SE_Li128ELb0ELb1ELb1ELb0EEENS1_19SingleTileSchedulerILb0ELb1ELb1ELi128EEEEEEEEEvNT_6ParamsE,"a",@progbits
	.sectionflags	@""
	.align	4
.nv.constant0._ZN7cutlass13device_kernelIN5flash19enable_sm80_to_sm89INS1_16FlashAttnFwdSm80INS1_25CollectiveMainloopFwdSm80ILi4ELi1ELb0EN4cute5tupleIJNS5_1CILi128EEENS7_ILi96EEENS7_ILi64EEEEEELi64ENS_6half_tEfNS_4arch4Sm80ELb0ELb1ELb1ELb0ELb1ELb0ELb1ELb1EEENS1_21CollectiveEpilogueFwdINS6_IJS8_SA_S9_EEENS6_IJNS7_ILi1EEESI_SI_EEESC_SE_Li128ELb0ELb1ELb1ELb0EEENS1_19SingleTileSchedulerILb0ELb1ELb1ELi128EEEEEEEEEvNT_6ParamsE:
	.zero		1576


//--------------------- .nv.constant0._ZN7cutlass13device_kernelIN5flash19enable_sm80_to_sm89INS1_16FlashAttnFwdSm80INS1_25CollectiveMainloopFwdSm80ILi4ELi1ELb0EN4cute5tupleIJNS5_1CILi128EEENS7_ILi80EEENS7_ILi64EEEEEELi64ENS_6half_tEfNS_4arch4Sm80ELb0ELb1ELb1ELb1ELb1ELb0ELb1ELb1EEENS1_21CollectiveEpilogueFwdINS6_IJS8_SA_S9_EEENS6_IJNS7_ILi1EEESI_SI_EEESC_SE_Li128ELb1ELb1ELb1ELb0EEENS1_36VarlenDynamicPersistentTileSchedulerILi128ELi80ELi128ELi128ELb1ELb1ELb0ELb1ELb0ELb1EEEEEEEEEvNT_6ParamsE --------------------------
	.section	.nv.constant0._ZN7cutlass13device_kernelIN5flash19enable_sm80_to_sm89INS1_16FlashAttnFwdSm80INS1_25CollectiveMainloopFwdSm80ILi4ELi1ELb0EN4cute5tupleIJNS5_1CILi128EEENS7_ILi80EEENS7_ILi64EEEEEELi64ENS_6half_tEfNS_4arch4Sm80ELb0ELb1ELb1ELb1ELb1ELb0ELb1ELb1EEENS1_21CollectiveEpilogueFwdINS6_IJS8_SA_S9_EEENS6_IJNS7_ILi1EEESI_SI_EEESC_SE_Li128ELb1ELb1ELb1ELb0EEENS1_36VarlenDynamicPersistentTileSchedulerILi128ELi80ELi128ELi128ELb1ELb1ELb0ELb1ELb0ELb1EEEEEEEEEvNT_6ParamsE,"a",@progbits
	.sectionflags	@""
	.align	4
.nv.constant0._ZN7cutlass13device_kernelIN5flash19enable_sm80_to_sm89INS1_16FlashAttnFwdSm80INS1_25CollectiveMainloopFwdSm80ILi4ELi1ELb0EN4cute5tupleIJNS5_1CILi128EEENS7_ILi80EEENS7_ILi64EEEEEELi64ENS_6half_tEfNS_4arch4Sm80ELb0ELb1ELb1ELb1ELb1ELb0ELb1ELb1EEENS1_21CollectiveEpilogueFwdINS6_IJS8_SA_S9_EEENS6_IJNS7_ILi1EEESI_SI_EEESC_SE_Li128ELb1ELb1ELb1ELb0EEENS1_36VarlenDynamicPersistentTileSchedulerILi128ELi80ELi128ELi128ELb1ELb1ELb0ELb1ELb0ELb1EEEEEEEEEvNT_6ParamsE:
	.zero		1608


//--------------------- .nv.constant0._ZN7cutlass13device_kernelIN5flash19enable_sm80_to_sm89INS1_16FlashAttnFwdSm80INS1_25CollectiveMainloopFwdSm80ILi4ELi1ELb0EN4cute5tupleIJNS5_1CILi128EEENS7_ILi80EEENS7_ILi64EEEEEELi64ENS_6half_tEfNS_4arch4Sm80ELb0ELb1ELb1ELb1ELb1ELb1ELb1ELb1EEENS1_21CollectiveEpilogueFwdINS6_IJS8_SA_S9_EEENS6_IJNS7_ILi1EEESI_SI_EEESC_SE_Li128ELb1ELb1ELb1ELb0EEENS1_36VarlenDynamicPersistentTileSchedulerILi128ELi80ELi128ELi128ELb1ELb1ELb0ELb1ELb0ELb1EEEEEEEEEvNT_6ParamsE --------------------------
	.section	.nv.constant0._ZN7cutlass13device_kernelIN5flash19enable_sm80_to_sm89INS1_16FlashAttnFwdSm80INS1_25CollectiveMainloopFwdSm80ILi4ELi1ELb0EN4cute5tupleIJNS5_1CILi128EEENS7_ILi80EEENS7_ILi64EEEEEELi64ENS_6half_tEfNS_4arch4Sm80ELb0ELb1ELb1ELb1ELb1ELb1ELb1ELb1EEENS1_21CollectiveEpilogueFwdINS6_IJS8_SA_S9_EEENS6_IJNS7_ILi1EEESI_SI_EEESC_SE_Li128ELb1ELb1ELb1ELb0EEENS1_36VarlenDynamicPersistentTileSchedulerILi128ELi80ELi128ELi128ELb1ELb1ELb0ELb1ELb0ELb1EEEEEEEEEvNT_6ParamsE,"a",@progbits
	.sectionflags	@""
	.align	4
.nv.constant0._ZN7cutlass13device_kernelIN5flash19enable_sm80_to_sm89INS1_16FlashAttnFwdSm80INS1_25CollectiveMainloopFwdSm80ILi4ELi1ELb0EN4cute5tupleIJNS5_1CILi128EEENS7_ILi80EEENS7_ILi64EEEEEELi64ENS_6half_tEfNS_4arch4Sm80ELb0ELb1ELb1ELb1ELb1ELb1ELb1ELb1EEENS1_21CollectiveEpilogueFwdINS6_IJS8_SA_S9_EEENS6_IJNS7_ILi1EEESI_SI_EEESC_SE_Li128ELb1ELb1ELb1ELb0EEENS1_36VarlenDynamicPersistentTileSchedulerILi128ELi80ELi128ELi128ELb1ELb1ELb0ELb1ELb0ELb1EEEEEEEEEvNT_6ParamsE:
	.zero		1608


//--------------------- .nv.constant0._ZN7cutlass13device_kernelIN5flash19enable_sm80_to_sm89INS1_16FlashAttnFwdSm80INS1_25CollectiveMainloopFwdSm80ILi4ELi1ELb0EN4cute5tupleIJNS5_1CILi128EEENS7_ILi112EEENS7_ILi64EEEEEELi64ENS_6half_tEfNS_4arch4Sm80ELb1ELb0ELb1ELb0ELb1ELb0ELb1ELb1EEENS1_21CollectiveEpilogueFwdINS6_IJS8_SA_S9_EEENS6_IJNS7_ILi1EEESI_SI_EEESC_SE_Li128ELb0ELb1ELb1ELb0EEENS1_30DynamicPersistentTileSchedulerILi128ELi128ELb1ELb1ELb0EEEEEEEEEvNT_6ParamsE --------------------------
	.section	.nv.constant0._ZN7cutlass13device_kernelIN5flash19enable_sm80_to_sm89INS1_16FlashAttnFwdSm80INS1_25CollectiveMainloopFwdSm80ILi4ELi1ELb0EN4cute5tupleIJNS5_1CILi128EEENS7_ILi112EEENS7_ILi64EEEEEELi64ENS_6half_tEfNS_4arch4Sm80ELb1ELb0ELb1ELb0ELb1ELb0ELb1ELb1EEENS1_21CollectiveEpilogueFwdINS6_IJS8_SA_S9_EEENS6_IJNS7_ILi1EEESI_SI_EEESC_SE_Li128ELb0ELb1ELb1ELb0EEENS1_30DynamicPersistentTileSchedulerILi128ELi128ELb1ELb1ELb0EEEEEEEEEvNT_6ParamsE,"a",@progbits
	.sectionflags	@""
	.align	4
.nv.constant0._ZN7cutlass13device_kernelIN5flash19enable_sm80_to_sm89INS1_16FlashAttnFwdSm80INS1_25CollectiveMainloopFwdSm80ILi4ELi1ELb0EN4cute5tupleIJNS5_1CILi128EEENS7_ILi112EEENS7_ILi64EEEEEELi64ENS_6half_tEfNS_4arch4Sm80ELb1ELb0ELb1ELb0ELb1ELb0ELb1ELb1EEENS1_21CollectiveEpilogueFwdINS6_IJS8_SA_S9_EEENS6_IJNS7_ILi1EEESI_SI_EEESC_SE_Li128ELb0ELb1ELb1ELb0EEENS1_30DynamicPersistentTileSchedulerILi128ELi128ELb1ELb1ELb0EEEEEEEEEvNT_6ParamsE:
	.zero		1592


//--------------------- .nv.constant0._ZN7cutlass13device_kernelIN5flash19enable_sm80_to_sm89INS1_16FlashAttnFwdSm80INS1_25CollectiveMainloopFwdSm80ILi4ELi1ELb0EN4cute5tupleIJNS5_1CILi128EEENS7_ILi80EEENS7_ILi64EEEEEELi64ENS_6half_tEfNS_4arch4Sm80ELb1ELb0ELb1ELb1ELb1ELb0ELb1ELb1EEENS1_21CollectiveEpilogueFwdINS6_IJS8_SA_S9_EEENS6_IJNS7_ILi1EEESI_SI_EEESC_SE_Li128ELb1ELb1ELb1ELb0EEENS1_36VarlenDynamicPersistentTileSchedulerILi128ELi80ELi128ELi128ELb1ELb1ELb0ELb1ELb1ELb1EEEEEEEEEvNT_6ParamsE --------------------------
	.section	.nv.constant0._ZN7cutlass13device_kernelIN5flash19enable_sm80_to_sm89INS1_16FlashAttnFwdSm80INS1_25CollectiveMainloopFwdSm80ILi4ELi1ELb0EN4cute5tupleIJNS5_1CILi128EEENS7_ILi80EEENS7_ILi64EEEEEELi64ENS_6half_tEfNS_4arch4Sm80ELb1ELb0ELb1ELb1ELb1ELb0ELb1ELb1EEENS1_21CollectiveEpilogueFwdINS6_IJS8_SA_S9_EEENS6_IJNS7_ILi1EEESI_SI_EEESC_SE_Li128ELb1ELb1ELb1ELb0EEENS1_36VarlenDynamicPersistentTileSchedulerILi128ELi80ELi128ELi128ELb1ELb1ELb0ELb1ELb1ELb1EEEEEEEEEvNT_6ParamsE,"a",@progbits
	.sectionflags	@""
	.align	4
.nv.constant0._ZN7cutlass13device_kernelIN5flash19enable_sm80_to_sm89INS1_16FlashAttnFwdSm80INS1_25CollectiveMainloopFwdSm80ILi4ELi1ELb0EN4cute5tupleIJNS5_1CILi128EEENS7_ILi80EEENS7_ILi64EEEEEELi64ENS_6half_tEfNS_4arch4Sm80ELb1ELb0ELb1ELb1ELb1ELb0ELb1ELb1EEENS1_21CollectiveEpilogueFwdINS6_IJS8_SA_S9_EEENS6_IJNS7_ILi1EEESI_SI_EEESC_SE_Li128ELb1ELb1ELb1ELb0EEENS1_36VarlenDynamicPersistentTileSchedulerILi128ELi80ELi128ELi128ELb1ELb1ELb0ELb1ELb1ELb1EEEEEEEEEvNT_6ParamsE:
	.zero		1608


//--------------------- .nv.constant0._ZN7cutlass13device_kernelIN5flash19enable_sm80_to_sm89INS1_16FlashAttnFwdSm80INS1_25CollectiveMainloopFwdSm80ILi4ELi1ELb0EN4cute5tupleIJNS5_1CILi128EEENS7_ILi80EEENS7_ILi64EEEEEELi64ENS_6half_tEfNS_4arch4Sm80ELb1ELb0ELb1ELb1ELb1ELb1ELb1ELb1EEENS1_21CollectiveEpilogueFwdINS6_IJS8_SA_S9_EEENS6_IJNS7_ILi1EEESI_SI_EEESC_SE_Li128ELb1ELb1ELb1ELb0EEENS1_36VarlenDynamicPersistentTileSchedulerILi128ELi80ELi128ELi128ELb1ELb1ELb0ELb1ELb1ELb1EEEEEEEEEvNT_6ParamsE --------------------------
	.section	.nv.constant0._ZN7cutlass13device_kernelIN5flash19enable_sm80_to_sm89INS1_16FlashAttnFwdSm80INS1_25CollectiveMainloopFwdSm80ILi4ELi1ELb0EN4cute5tupleIJNS5_1CILi128EEENS7_ILi80EEENS7_ILi64EEEEEELi64ENS_6half_tEfNS_4arch4Sm80ELb1ELb0ELb1ELb1ELb1ELb1ELb1ELb1EEENS1_21CollectiveEpilogueFwdINS6_IJS8_SA_S9_EEENS6_IJNS7_ILi1EEESI_SI_EEESC_SE_Li128ELb1ELb1ELb1ELb0EEENS1_36VarlenDynamicPersistentTileSchedulerILi128ELi80ELi128ELi128ELb1ELb1ELb0ELb1ELb1ELb1EEEEEEEEEvNT_6ParamsE,"a",@progbits
	.sectionflags	@""
	.align	4
.nv.constant0._ZN7cutlass13device_kernelIN5flash19enable_sm80_to_sm89INS1_16FlashAttnFwdSm80INS1_25CollectiveMainloopFwdSm80ILi4ELi1ELb0EN4cute5tupleIJNS5_1CILi128EEENS7_ILi80EEENS7_ILi64EEEEEELi64ENS_6half_tEfNS_4arch4Sm80ELb1ELb0ELb1ELb1ELb1ELb1ELb1ELb1EEENS1_21CollectiveEpilogueFwdINS6_IJS8_SA_S9_EEENS6_IJNS7_ILi1EEESI_SI_EEESC_SE_Li128ELb1ELb1ELb1ELb0EEENS1_36VarlenDynamicPersistentTileSchedulerILi128ELi80ELi128ELi128ELb1ELb1ELb0ELb1ELb1ELb1EEEEEEEEEvNT_6ParamsE:
	.zero		1608


//--------------------- .nv.constant0._ZN7cutlass13device_kernelIN5flash19enable_sm80_to_sm89INS1_16FlashAttnFwdSm80INS1_25CollectiveMainloopFwdSm80ILi4ELi1ELb0EN4cute5tupleIJNS5_1CILi128EEENS7_ILi112EEENS7_ILi64EEEEEELi64ENS_6half_tEfNS_4arch4Sm80ELb0ELb0ELb0ELb0ELb1ELb0ELb1ELb1EEENS1_21CollectiveEpilogueFwdINS6_IJS8_SA_S9_EEENS6_IJNS7_ILi1EEESI_SI_EEESC_SE_Li128ELb0ELb1ELb1ELb0EEENS1_19SingleTileSchedulerILb0ELb1ELb1ELi128EEEEEEEEEvNT_6ParamsE --------------------------
	.section	.nv.constant0._ZN7cutlass13device_kernelIN5flash19enable_sm80_to_sm89INS1_16FlashAttnFwdSm80INS1_25CollectiveMainloopFwdSm80ILi4ELi1ELb0EN4cute5tupleIJNS5_1CILi128EEENS7_ILi112EEENS7_ILi64EEEEEELi64ENS_6half_tEfNS_4arch4Sm80ELb0ELb0ELb0ELb0ELb1ELb0ELb1ELb1EEENS1_21CollectiveEpilogueFwdINS6_IJS8_SA_S9_EEENS6_IJNS7_ILi1EEESI_SI_EEESC_SE_Li128ELb0ELb1ELb1ELb0EEENS1_19SingleTileSchedulerILb0ELb1ELb1ELi128EEEEEEEEEvNT_6ParamsE,"a",@progbits
	.sectionflags	@""
	.align	4
.nv.constant0._ZN7cutlass13device_kernelIN5flash19enable_sm80_to_sm89INS1_16FlashAttnFwdSm80INS1_25CollectiveMainloopFwdSm80ILi4ELi1ELb0EN4cute5tupleIJNS5_1CILi128EEENS7_ILi112EEENS7_ILi64EEEEEELi64ENS_6half_tEfNS_4arch4Sm80ELb0ELb0ELb0ELb0ELb1ELb0ELb1ELb1EEENS1_21CollectiveEpilogueFwdINS6_IJS8_SA_S9_EEENS6_IJNS7_ILi1EEESI_SI_EEESC_SE_Li128ELb0ELb1ELb1ELb0EEENS1_19SingleTileSchedulerILb0ELb1ELb1ELi128EEEEEEEEEvNT_6ParamsE:
	.zero		1576


//--------------------- .nv.constant0._ZN7cutlass13device_kernelIN5flash19enable_sm80_to_sm89INS1_16FlashAttnFwdSm80INS1_25CollectiveMainloopFwdSm80ILi4ELi1ELb0EN4cute5tupleIJNS5_1CILi128EEENS7_ILi80EEENS7_ILi64EEEEEELi64ENS_6half_tEfNS_4arch4Sm80ELb0ELb0ELb0ELb1ELb1ELb0ELb1ELb1EEENS1_21CollectiveEpilogueFwdINS6_IJS8_SA_S9_EEENS6_IJNS7_ILi1EEESI_SI_EEESC_SE_Li128ELb1ELb1ELb1ELb0EEENS1_36VarlenDynamicPersistentTileSchedulerILi128ELi80ELi128ELi128ELb1ELb1ELb0ELb0ELb1ELb1EEEEEEEEEvNT_6ParamsE --------------------------
	.section	.nv.constant0._ZN7cutlass13device_kernelIN5flash19enable_sm80_to_sm89INS1_16FlashAttnFwdSm80INS1_25CollectiveMainloopFwdSm80ILi4ELi1ELb0EN4cute5tupleIJNS5_1CILi128EEENS7_ILi80EEENS7_ILi64EEEEEELi64ENS_6half_tEfNS_4arch4Sm80ELb0ELb0ELb0ELb1ELb1ELb0ELb1ELb1EEENS1_21CollectiveEpilogueFwdINS6_IJS8_SA_S9_EEENS6_IJNS7_ILi1EEESI_SI_EEESC_SE_Li128ELb1ELb1ELb1ELb0EEENS1_36VarlenDynamicPersistentTileSchedulerILi128ELi80ELi128ELi128ELb1ELb1ELb0ELb0ELb1ELb1EEEEEEEEEvNT_6ParamsE,"a",@progbits
	.sectionflags	@""
	.align	4
.nv.constant0._ZN7cutlass13device_kernelIN5flash19enable_sm80_to_sm89INS1_16FlashAttnFwdSm80INS1_25CollectiveMainloopFwdSm80ILi4ELi1ELb0EN4cute5tupleIJNS5_1CILi128EEENS7_ILi80EEENS7_ILi64EEEEEELi64ENS_6half_tEfNS_4arch4Sm80ELb0ELb0ELb0ELb1ELb1ELb0ELb1ELb1EEENS1_21CollectiveEpilogueFwdINS6_IJS8_SA_S9_EEENS6_IJNS7_ILi1EEESI_SI_EEESC_SE_Li128ELb1ELb1ELb1ELb0EEENS1_36VarlenDynamicPersistentTileSchedulerILi128ELi80ELi128ELi128ELb1ELb1ELb0ELb0ELb1ELb1EEEEEEEEEvNT_6ParamsE:
	.zero		1608


//--------------------- .nv.constant0._ZN7cutlass13device_kernelIN5flash19enable_sm80_to_sm89INS1_16FlashAttnFwdSm80INS1_25CollectiveMainloopFwdSm80ILi4ELi1ELb0EN4cute5tupleIJNS5_1CILi128EEENS7_ILi80EEENS7_ILi64EEEEEELi64ENS_6half_tEfNS_4arch4Sm80ELb0ELb0ELb0ELb1ELb1ELb1ELb1ELb1EEENS1_21CollectiveEpilogueFwdINS6_IJS8_SA_S9_EEENS6_IJNS7_ILi1EEESI_SI_EEESC_SE_Li128ELb1ELb1ELb1ELb0EEENS1_36VarlenDynamicPersistentTileSchedulerILi128ELi80ELi128ELi128ELb1ELb1ELb0ELb0ELb1ELb1EEEEEEEEEvNT_6ParamsE --------------------------
	.section	.nv.constant0._ZN7cutlass13device_kernelIN5flash19enable_sm80_to_sm89INS1_16FlashAttnFwdSm80INS1_25CollectiveMainloopFwdSm80ILi4ELi1ELb0EN4cute5tupleIJNS5_1CILi128EEENS7_ILi80EEENS7_ILi64EEEEEELi64ENS_6half_tEfNS_4arch4Sm80ELb0ELb0ELb0ELb1ELb1ELb1ELb1ELb1EEENS1_21CollectiveEpilogueFwdINS6_IJS8_SA_S9_EEENS6_IJNS7_ILi1EEESI_SI_EEESC_SE_Li128ELb1ELb1ELb1ELb0EEENS1_36VarlenDynamicPersistentTileSchedulerILi128ELi80ELi128ELi128ELb1ELb1ELb0ELb0ELb1ELb1EEEEEEEEEvNT_6ParamsE,"a",@progbits
	.sectionflags	@""
	.align	4
.nv.constant0._ZN7cutlass13device_kernelIN5flash19enable_sm80_to_sm89INS1_16FlashAttnFwdSm80INS1_25CollectiveMainloopFwdSm80ILi4ELi1ELb0EN4cute5tupleIJNS5_1CILi128EEENS7_ILi80EEENS7_ILi64EEEEEELi64ENS_6half_tEfNS_4arch4Sm80ELb0ELb0ELb0ELb1ELb1ELb1ELb1ELb1EEENS1_21CollectiveEpilogueFwdINS6_IJS8_SA_S9_EEENS6_IJNS7_ILi1EEESI_SI_EEESC_SE_Li128ELb1ELb1ELb1ELb0EEENS1_36VarlenDynamicPersistentTileSchedulerILi128ELi80ELi128ELi128ELb1ELb1ELb0ELb0ELb1ELb1EEEEEEEEEvNT_6ParamsE:
	.zero		1608


//--------------------- .nv.constant0._ZN7cutlass13device_kernelIN5flash19enable_sm80_to_sm89INS1_16FlashAttnFwdSm80INS1_25CollectiveMainloopFwdSm80ILi4ELi1ELb0EN4cute5tupleIJNS5_1CILi128EEENS7_ILi96EEENS7_ILi64EEEEEELi64ENS_6half_tEfNS_4arch4Sm80ELb0ELb1ELb0ELb0ELb1ELb0ELb1ELb1EEENS1_21CollectiveEpilogueFwdINS6_IJS8_SA_S9_EEENS6_IJNS7_ILi1EEESI_SI_EEESC_SE_Li128ELb0ELb1ELb1ELb0EEENS1_19SingleTileSchedulerILb0ELb1ELb1ELi128EEEEEEEEEvNT_6ParamsE --------------------------
	.section	.nv.constant0._ZN7cutlass13device_kernelIN5flash19enable_sm80_to_sm89INS1_16FlashAttnFwdSm80INS1_25CollectiveMainloopFwdSm80ILi4ELi1ELb0EN4cute5tupleIJNS5_1CILi128EEENS7_ILi96EEENS7_ILi64EEEEEELi64ENS_6half_tEfNS_4arch4Sm80ELb0ELb1ELb0ELb0ELb1ELb0ELb1ELb1EEENS1_21CollectiveEpilogueFwdINS6_IJS8_SA_S9_EEENS6_IJNS7_ILi1EEESI_SI_EEESC_SE_Li128ELb0ELb1ELb1ELb0EEENS1_19SingleTileSchedulerILb0ELb1ELb1ELi128EEEEEEEEEvNT_6ParamsE,"a",@progbits
	.sectionflags	@""
	.align	4
.nv.constant0._ZN7cutlass13device_kernelIN5flash19enable_sm80_to_sm89INS1_16FlashAttnFwdSm80INS1_25CollectiveMainloopFwdSm80ILi4ELi1ELb0EN4cute5tupleIJNS5_1CILi128EEENS7_ILi96EEENS7_ILi64EEEEEELi64ENS_6half_tEfNS_4arch4Sm80ELb0ELb1ELb0ELb0ELb1ELb0ELb1ELb1EEENS1_21CollectiveEpilogueFwdINS6_IJS8_SA_S9_EEENS6_IJNS7_ILi1EEESI_SI_EEESC_SE_Li128ELb0ELb1ELb1ELb0EEENS1_19SingleTileSchedulerILb0ELb1ELb1ELi128EEEEEEEEEvNT_6ParamsE:
	.zero		1576


//--------------------- .nv.constant0._ZN7cutlass13device_kernelIN5flash19enable_sm80_to_sm89INS1_16FlashAttnFwdSm80INS1_25CollectiveMainloopFwdSm80ILi4ELi1ELb0EN4cute5tupleIJNS5_1CILi128EEENS7_ILi80EEENS7_ILi64EEEEEELi64ENS_6half_tEfNS_4arch4Sm80ELb0ELb1ELb0ELb1ELb1ELb0ELb1ELb1EEENS1_21CollectiveEpilogueFwdINS6_IJS8_SA_S9_EEENS6_IJNS7_ILi1EEESI_SI_EEESC_SE_Li128ELb1ELb1ELb1ELb0EEENS1_36VarlenDynamicPersistentTileSchedulerILi128ELi80ELi128ELi128ELb1ELb1ELb0ELb1ELb0ELb1EEEEEEEEEvNT_6ParamsE --------------------------
	.section	.nv.constant0._ZN7cutlass13device_kernelIN5flash19enable_sm80_to_sm89INS1_16FlashAttnFwdSm80INS1_25CollectiveMainloopFwdSm80ILi4ELi1ELb0EN4cute5tupleIJNS5_1CILi128EEENS7_ILi80EEENS7_ILi64EEEEEELi64ENS_6half_tEfNS_4arch4Sm80ELb0ELb1ELb0ELb1ELb1ELb0ELb1ELb1EEENS1_21CollectiveEpilogueFwdINS6_IJS8_SA_S9_EEENS6_IJNS7_ILi1EEESI_SI_EEESC_SE_Li128ELb1ELb1ELb1ELb0EEENS1_36VarlenDynamicPersistentTileSchedulerILi128ELi80ELi128ELi128ELb1ELb1ELb0ELb1ELb0ELb1EEEEEEEEEvNT_6ParamsE,"a",@progbits
	.sectionflags	@""
	.align	4
.nv.constant0._ZN7cutlass13device_kernelIN5flash19enable_sm80_to_sm89INS1_16FlashAttnFwdSm80INS1_25CollectiveMainloopFwdSm80ILi4ELi1ELb0EN4cute5tupleIJNS5_1CILi128EEENS7_ILi80EEENS7_ILi64EEEEEELi64ENS_6half_tEfNS_4arch4Sm80ELb0ELb1ELb0ELb1ELb1ELb0ELb1ELb1EEENS1_21CollectiveEpilogueFwdINS6_IJS8_SA_S9_EEENS6_IJNS7_ILi1EEESI_SI_EEESC_SE_Li128ELb1ELb1ELb1ELb0EEENS1_36VarlenDynamicPersistentTileSchedulerILi128ELi80ELi128ELi128ELb1ELb1ELb0ELb1ELb0ELb1EEEEEEEEEvNT_6ParamsE:
	.zero		1608


//--------------------- .nv.constant0._ZN7cutlass13device_kernelIN5flash19enable_sm80_to_sm89INS1_16FlashAttnFwdSm80INS1_25CollectiveMainloopFwdSm80ILi4ELi1ELb0EN4cute5tupleIJNS5_1CILi128EEENS7_ILi80EEENS7_ILi64EEEEEELi64ENS_6half_tEfNS_4arch4Sm80ELb0ELb1ELb0ELb1ELb1ELb1ELb1ELb1EEENS1_21CollectiveEpilogueFwdINS6_IJS8_SA_S9_EEENS6_IJNS7_ILi1EEESI_SI_EEESC_SE_Li128ELb1ELb1ELb1ELb0EEENS1_36VarlenDynamicPersistentTileSchedulerILi128ELi80ELi128ELi128ELb1ELb1ELb0ELb1ELb0ELb1EEEEEEEEEvNT_6ParamsE --------------------------
	.section	.nv.constant0._ZN7cutlass13device_kernelIN5flash19enable_sm80_to_sm89INS1_16FlashAttnFwdSm80INS1_25CollectiveMainloopFwdSm80ILi4ELi1ELb0EN4cute5tupleIJNS5_1CILi128EEENS7_ILi80EEENS7_ILi64EEEEEELi64ENS_6half_tEfNS_4arch4Sm80ELb0ELb1ELb0ELb1ELb1ELb1ELb1ELb1EEENS1_21CollectiveEpilogueFwdINS6_IJS8_SA_S9_EEENS6_IJNS7_ILi1EEESI_SI_EEESC_SE_Li128ELb1ELb1ELb1ELb0EEENS1_36VarlenDynamicPersistentTileSchedulerILi128ELi80ELi128ELi128ELb1ELb1ELb0ELb1ELb0ELb1EEEEEEEEEvNT_6ParamsE,"a",@progbits
	.sectionflags	@""
	.align	4
.nv.constant0._ZN7cutlass13device_kernelIN5flash19enable_sm80_to_sm89INS1_16FlashAttnFwdSm80INS1_25CollectiveMainloopFwdSm80ILi4ELi1ELb0EN4cute5tupleIJNS5_1CILi128EEENS7_ILi80EEENS7_ILi64EEEEEELi64ENS_6half_tEfNS_4arch4Sm80ELb0ELb1ELb0ELb1ELb1ELb1ELb1ELb1EEENS1_21CollectiveEpilogueFwdINS6_IJS8_SA_S9_EEENS6_IJNS7_ILi1EEESI_SI_EEESC_SE_Li128ELb1ELb1ELb1ELb0EEENS1_36VarlenDynamicPersistentTileSchedulerILi128ELi80ELi128ELi128ELb1ELb1ELb0ELb1ELb0ELb1EEEEEEEEEvNT_6ParamsE:
	.zero		1608


//--------------------- .nv.constant0._ZN7cutlass13device_kernelIN5flash19enable_sm80_to_sm89INS1_16FlashAttnFwdSm80INS1_25CollectiveMainloopFwdSm80ILi4ELi1ELb0EN4cute5tupleIJNS5_1CILi128EEENS7_ILi112EEENS7_ILi64EEEEEELi64ENS_6half_tEfNS_4arch4Sm80ELb1ELb0ELb0ELb0ELb1ELb0ELb1ELb1EEENS1_21CollectiveEpilogueFwdINS6_IJS8_SA_S9_EEENS6_IJNS7_ILi1EEESI_SI_EEESC_SE_Li128ELb0ELb1ELb1ELb0EEENS1_30DynamicPersistentTileSchedulerILi128ELi128ELb1ELb1ELb0EEEEEEEEEvNT_6ParamsE --------------------------
	.section	.nv.constant0._ZN7cutlass13device_kernelIN5flash19enable_sm80_to_sm89INS1_16FlashAttnFwdSm80INS1_25CollectiveMainloopFwdSm80ILi4ELi1ELb0EN4cute5tupleIJNS5_1CILi128EEENS7_ILi112EEENS7_ILi64EEEEEELi64ENS_6half_tEfNS_4arch4Sm80ELb1ELb0ELb0ELb0ELb1ELb0ELb1ELb1EEENS1_21CollectiveEpilogueFwdINS6_IJS8_SA_S9_EEENS6_IJNS7_ILi1EEESI_SI_EEESC_SE_Li128ELb0ELb1ELb1ELb0EEENS1_30DynamicPersistentTileSchedulerILi128ELi128ELb1ELb1ELb0EEEEEEEEEvNT_6ParamsE,"a",@progbits
	.sectionflags	@""
	.align	4
.nv.constant0._ZN7cutlass13device_kernelIN5flash19enable_sm80_to_sm89INS1_16FlashAttnFwdSm80INS1_25CollectiveMainloopFwdSm80ILi4ELi1ELb0EN4cute5tupleIJNS5_1CILi128EEENS7_ILi112EEENS7_ILi64EEEEEELi64ENS_6half_tEfNS_4arch4Sm80ELb1ELb0ELb0ELb0ELb1ELb0ELb1ELb1EEENS1_21CollectiveEpilogueFwdINS6_IJS8_SA_S9_EEENS6_IJNS7_ILi1EEESI_SI_EEESC_SE_Li128ELb0ELb1ELb1ELb0EEENS1_30DynamicPersistentTileSchedulerILi128ELi128ELb1ELb1ELb0EEEEEEEEEvNT_6ParamsE:
	.zero		1592


//--------------------- .nv.constant0._ZN7cutlass13device_kernelIN5flash19enable_sm80_to_sm89INS1_16FlashAttnFwdSm80INS1_25CollectiveMainloopFwdSm80ILi4ELi1ELb0EN4cute5tupleIJNS5_1CILi128EEENS7_ILi80EEENS7_ILi64EEEEEELi64ENS_6half_tEfNS_4arch4Sm80ELb1ELb0ELb0ELb1ELb1ELb0ELb1ELb1EEENS1_21CollectiveEpilogueFwdINS6_IJS8_SA_S9_EEENS6_IJNS7_ILi1EEESI_SI_EEESC_SE_Li128ELb1ELb1ELb1ELb0EEENS1_36VarlenDynamicPersistentTileSchedulerILi128ELi80ELi128ELi128ELb1ELb1ELb0ELb1ELb1ELb1EEEEEEEEEvNT_6ParamsE --------------------------
	.section	.nv.constant0._ZN7cutlass13device_kernelIN5flash19enable_sm80_to_sm89INS1_16FlashAttnFwdSm80INS1_25CollectiveMainloopFwdSm80ILi4ELi1ELb0EN4cute5tupleIJNS5_1CILi128EEENS7_ILi80EEENS7_ILi64EEEEEELi64ENS_6half_tEfNS_4arch4Sm80ELb1ELb0ELb0ELb1ELb1ELb0ELb1ELb1EEENS1_21CollectiveEpilogueFwdINS6_IJS8_SA_S9_EEENS6_IJNS7_ILi1EEESI_SI_EEESC_SE_Li128ELb1ELb1ELb1ELb0EEENS1_36VarlenDynamicPersistentTileSchedulerILi128ELi80ELi128ELi128ELb1ELb1ELb0ELb1ELb1ELb1EEEEEEEEEvNT_6ParamsE,"a",@progbits
	.sectionflags	@""
	.align	4
.nv.constant0._ZN7cutlass13device_kernelIN5flash19enable_sm80_to_sm89INS1_16FlashAttnFwdSm80INS1_25CollectiveMainloopFwdSm80ILi4ELi1ELb0EN4cute5tupleIJNS5_1CILi128EEENS7_ILi80EEENS7_ILi64EEEEEELi64ENS_6half_tEfNS_4arch4Sm80ELb1ELb0ELb0ELb1ELb1ELb0ELb1ELb1EEENS1_21CollectiveEpilogueFwdINS6_IJS8_SA_S9_EEENS6_IJNS7_ILi1EEESI_SI_EEESC_SE_Li128ELb1ELb1ELb1ELb0EEENS1_36VarlenDynamicPersistentTileSchedulerILi128ELi80ELi128ELi128ELb1ELb1ELb0ELb1ELb1ELb1EEEEEEEEEvNT_6ParamsE:
	.zero		1608


//--------------------- .nv.constant0._ZN7cutlass13device_kernelIN5flash19enable_sm80_to_sm89INS1_16FlashAttnFwdSm80INS1_25CollectiveMainloopFwdSm80ILi4ELi1ELb0EN4cute5tupleIJNS5_1CILi128EEENS7_ILi80EEENS7_ILi64EEEEEELi64ENS_6half_tEfNS_4arch4Sm80ELb1ELb0ELb0ELb1ELb1ELb1ELb1ELb1EEENS1_21CollectiveEpilogueFwdINS6_IJS8_SA_S9_EEENS6_IJNS7_ILi1EEESI_SI_EEESC_SE_Li128ELb1ELb1ELb1ELb0EEENS1_36VarlenDynamicPersistentTileSchedulerILi128ELi80ELi128ELi128ELb1ELb1ELb0ELb1ELb1ELb1EEEEEEEEEvNT_6ParamsE --------------------------
	.section	.nv.constant0._ZN7cutlass13device_kernelIN5flash19enable_sm80_to_sm89INS1_16FlashAttnFwdSm80INS1_25CollectiveMainloopFwdSm80ILi4ELi1ELb0EN4cute5tupleIJNS5_1CILi128EEENS7_ILi80EEENS7_ILi64EEEEEELi64ENS_6half_tEfNS_4arch4Sm80ELb1ELb0ELb0ELb1ELb1ELb1ELb1ELb1EEENS1_21CollectiveEpilogueFwdINS6_IJS8_SA_S9_EEENS6_IJNS7_ILi1EEESI_SI_EEESC_SE_Li128ELb1ELb1ELb1ELb0EEENS1_36VarlenDynamicPersistentTileSchedulerILi128ELi80ELi128ELi128ELb1ELb1ELb0ELb1ELb1ELb1EEEEEEEEEvNT_6ParamsE,"a",@progbits
	.sectionflags	@""
	.align	4
.nv.constant0._ZN7cutlass13device_kernelIN5flash19enable_sm80_to_sm89INS1_16FlashAttnFwdSm80INS1_25CollectiveMainloopFwdSm80ILi4ELi1ELb0EN4cute5tupleIJNS5_1CILi128EEENS7_ILi80EEENS7_ILi64EEEEEELi64ENS_6half_tEfNS_4arch4Sm80ELb1ELb0ELb0ELb1ELb1ELb1ELb1ELb1EEENS1_21CollectiveEpilogueFwdINS6_IJS8_SA_S9_EEENS6_IJNS7_ILi1EEESI_SI_EEESC_SE_Li128ELb1ELb1ELb1ELb0EEENS1_36VarlenDynamicPersistentTileSchedulerILi128ELi80ELi128ELi128ELb1ELb1ELb0ELb1ELb1ELb1EEEEEEEEEvNT_6ParamsE:
	.zero		1608


//--------------------- SYMBOLS --------------------------

	.type		.nv.reservedSmem.offset0,@object
	.size		.nv.reservedSmem.offset0,0x4
